def attn_fwd(
    Q,
    K,
    V,
    Out,
    Lse,
    sm_scale,
    stride_qz,
    stride_qh,
    stride_qm,
    stride_qk,
    stride_kz,
    stride_kh,
    stride_kn,
    stride_kk,
    stride_vz,
    stride_vh,
    stride_vn,
    stride_vk,
    stride_oz,
    stride_oh,
    stride_om,
    stride_ok,
    seqlen_q,
    seqlen_k,
    BLOCK_M: tl.constexpr,
    BLOCK_N: tl.constexpr,
    HEAD_DIM: tl.constexpr,
    CAUSAL: tl.constexpr,
):
    start_m = tl.program_id(0)
    off_hz = tl.program_id(1)
    q_off = off_hz * stride_qh
    k_off = off_hz * stride_kh
    v_off = off_hz * stride_vh
    offs_m = start_m * BLOCK_M + tl.arange(0, BLOCK_M)
    offs_d = tl.arange(0, HEAD_DIM)
    offs_n = tl.arange(0, BLOCK_N)
    q_ptrs = Q + q_off + offs_m[:, None] * stride_qm + offs_d[None, :] * stride_qk
    k_ptrs = K + k_off + offs_d[:, None] * stride_kk + offs_n[None, :] * stride_kn
    v_ptrs = V + v_off + offs_n[:, None] * stride_vn + offs_d[None, :] * stride_vk
    m_i = tl.full([BLOCK_M], float("-inf"), dtype=tl.float32)
    l_i = tl.zeros([BLOCK_M], dtype=tl.float32) + 1.0
    acc = tl.zeros([BLOCK_M, HEAD_DIM], dtype=tl.float32)
    q = tl.load(q_ptrs)
    acc, l_i, m_i = _attn_fwd_inner(
        acc,
        l_i,
        m_i,
        q,
        k_ptrs,
        v_ptrs,
        sm_scale,
        stride_kn,
        stride_vn,
        start_m,
        seqlen_k,
        BLOCK_M,
        BLOCK_N,
        HEAD_DIM,
        CAUSAL,
    )
    acc = acc / l_i[:, None]
    lse = m_i + tl.math.log2(l_i) / 1.4426950408889634
    o_ptrs = (
        Out
        + off_hz * stride_oh
        + offs_m[:, None] * stride_om
        + offs_d[None, :] * stride_ok
    )
    tl.store(o_ptrs, acc.to(Out.dtype.element_ty))
    tl.store(Lse + off_hz * seqlen_q + offs_m, lse)

# config = {"BLOCK_M": 256, "BLOCK_N": 32, "HEAD_DIM": 16, "arch": "sm_90", "causal": false, "dtype": "bf16", "num_stages": 2, "num_warps": 16}
# arch = sm_90


// ===== COMPILED SASS (sm_90a) =====

	.target	sm_90a

	.elftype	@"ET_EXEC"


//--------------------- .note.nv.tkinfo           --------------------------
	.section	.note.nv.tkinfo,"",@"SHT_NOTE"
	.sectionflags	@"SHF_NOTE_NV_TKINFO"
	.tkinfo
        /*0018*/ 	.word	0x00000002
        /*0030*/ 	.string	""
        /*0030*/ 	.string	"ptxas"
        /*0030*/ 	.string	"Cuda compilation tools, release 13.0, V13.0.88"
        /*0030*/ 	.string	"Build cuda_13.0.r13.0/compiler.36424714_0"
        /*0030*/ 	.string	"-v  -suppress-debug-info  -lineinfo  -arch sm_90a "



//--------------------- .note.nv.cuinfo           --------------------------
	.section	.note.nv.cuinfo,"",@"SHT_NOTE"
	.sectionflags	@"SHF_NOTE_NV_CUINFO"
        /*0018*/ 	.short	0x0002
        /*001a*/ 	.short	0x005a
        /*001c*/ 	.short	0x0082
	.zero		2


//--------------------- .nv.info                  --------------------------
	.section	.nv.info,"",@"SHT_CUDA_INFO"
	.align	4


	//----- nvinfo : EIATTR_REGCOUNT
	.align		4
        /*0000*/ 	.byte	0x04, 0x2f
        /*0002*/ 	.short	(.L_2 - .L_1)
	.align		4
.L_1:
        /*0004*/ 	.word	index@(attn_fwd)
        /*0008*/ 	.word	0x00000032


	//----- nvinfo : EIATTR_FRAME_SIZE
	.align		4
.L_2:
        /*000c*/ 	.byte	0x04, 0x11
        /*000e*/ 	.short	(.L_4 - .L_3)
	.align		4
.L_3:
        /*0010*/ 	.word	index@(attn_fwd)
        /*0014*/ 	.word	0x00000000


	//----- nvinfo : EIATTR_MIN_STACK_SIZE
	.align		4
.L_4:
        /*0018*/ 	.byte	0x04, 0x12
        /*001a*/ 	.short	(.L_6 - .L_5)
	.align		4
.L_5:
        /*001c*/ 	.word	index@(attn_fwd)
        /*0020*/ 	.word	0x00000000
.L_6:


//--------------------- .nv.compat                --------------------------
	.section	.nv.compat,"",@"SHT_CUDA_COMPAT_INFO"
	.align	4
        /*0000*/ 	.byte	0x02, 0x09, 0x01, 0x00, 0x02, 0x02, 0x04, 0x00, 0x02, 0x05, 0x05, 0x00, 0x03, 0x07, 0x01, 0x01
        /*0010*/ 	.byte	0x02, 0x03, 0x00, 0x00, 0x02, 0x06, 0x01, 0x00, 0x04, 0x0b, 0x08, 0x00, 0x00, 0x00, 0x00, 0x00
        /*0020*/ 	.byte	0x00, 0x00, 0x00, 0x00


//--------------------- .nv.info.attn_fwd         --------------------------
	.section	.nv.info.attn_fwd,"",@"SHT_CUDA_INFO"
	.sectionflags	@""
	.align	4


	//----- nvinfo : EIATTR_CUDA_API_VERSION
	.align		4
        /*0000*/ 	.byte	0x04, 0x37
        /*0002*/ 	.short	(.L_8 - .L_7)
.L_7:
        /*0004*/ 	.word	0x00000082


	//----- nvinfo : EIATTR_KPARAM_INFO
	.align		4
.L_8:
        /*0008*/ 	.byte	0x04, 0x17
        /*000a*/ 	.short	(.L_10 - .L_9)
.L_9:
        /*000c*/ 	.word	0x00000000
        /*0010*/ 	.short	0x0019
        /*0012*/ 	.short	0x0080
        /*0014*/ 	.byte	0x00, 0xf4, 0x21, 0x00


	//----- nvinfo : EIATTR_KPARAM_INFO
	.align		4
.L_10:
        /*0018*/ 	.byte	0x04, 0x17
        /*001a*/ 	.short	(.L_12 - .L_11)
.L_11:
        /*001c*/ 	.word	0x00000000
        /*0020*/ 	.short	0x0018
        /*0022*/ 	.short	0x0078
        /*0024*/ 	.byte	0x00, 0xf4, 0x21, 0x00


	//----- nvinfo : EIATTR_KPARAM_INFO
	.align		4
.L_12:
        /*0028*/ 	.byte	0x04, 0x17
        /*002a*/ 	.short	(.L_14 - .L_13)
.L_13:
        /*002c*/ 	.word	0x00000000
        /*0030*/ 	.short	0x0017
        /*0032*/ 	.short	0x0070
        /*0034*/ 	.byte	0x00, 0xf0, 0x11, 0x00


	//----- nvinfo : EIATTR_KPARAM_INFO
	.align		4
.L_14:
        /*0038*/ 	.byte	0x04, 0x17
        /*003a*/ 	.short	(.L_16 - .L_15)
.L_15:
        /*003c*/ 	.word	0x00000000
        /*0040*/ 	.short	0x0016
        /*0042*/ 	.short	0x006c
        /*0044*/ 	.byte	0x00, 0xf0, 0x11, 0x00


	//----- nvinfo : EIATTR_KPARAM_INFO
	.align		4
.L_16:
        /*0048*/ 	.byte	0x04, 0x17
        /*004a*/ 	.short	(.L_18 - .L_17)
.L_17:
        /*004c*/ 	.word	0x00000000
        /*0050*/ 	.short	0x0015
        /*0052*/ 	.short	0x0068
        /*0054*/ 	.byte	0x00, 0xf0, 0x11, 0x00


	//----- nvinfo : EIATTR_KPARAM_INFO
	.align		4
.L_18:
        /*0058*/ 	.byte	0x04, 0x17
        /*005a*/ 	.short	(.L_20 - .L_19)
.L_19:
        /*005c*/ 	.word	0x00000000
        /*0060*/ 	.short	0x0014
        /*0062*/ 	.short	0x0064
        /*0064*/ 	.byte	0x00, 0xf0, 0x11, 0x00


	//----- nvinfo : EIATTR_KPARAM_INFO
	.align		4
.L_20:
        /*0068*/ 	.byte	0x04, 0x17
        /*006a*/ 	.short	(.L_22 - .L_21)
.L_21:
        /*006c*/ 	.word	0x00000000
        /*0070*/ 	.short	0x0013
        /*0072*/ 	.short	0x0060
        /*0074*/ 	.byte	0x00, 0xf0, 0x11, 0x00


	//----- nvinfo : EIATTR_KPARAM_INFO
	.align		4
.L_22:
        /*0078*/ 	.byte	0x04, 0x17
        /*007a*/ 	.short	(.L_24 - .L_23)
.L_23:
        /*007c*/ 	.word	0x00000000
        /*0080*/ 	.short	0x0012
        /*0082*/ 	.short	0x005c
        /*0084*/ 	.byte	0x00, 0xf0, 0x11, 0x00


	//----- nvinfo : EIATTR_KPARAM_INFO
	.align		4
.L_24:
        /*0088*/ 	.byte	0x04, 0x17
        /*008a*/ 	.short	(.L_26 - .L_25)
.L_25:
        /*008c*/ 	.word	0x00000000
        /*0090*/ 	.short	0x0011
        /*0092*/ 	.short	0x0058
        /*0094*/ 	.byte	0x00, 0xf0, 0x11, 0x00


	//----- nvinfo : EIATTR_KPARAM_INFO
	.align		4
.L_26:
        /*0098*/ 	.byte	0x04, 0x17
        /*009a*/ 	.short	(.L_28 - .L_27)
.L_27:
        /*009c*/ 	.word	0x00000000
        /*00a0*/ 	.short	0x0010
        /*00a2*/ 	.short	0x0054
        /*00a4*/ 	.byte	0x00, 0xf0, 0x11, 0x00


	//----- nvinfo : EIATTR_KPARAM_INFO
	.align		4
.L_28:
        /*00a8*/ 	.byte	0x04, 0x17
        /*00aa*/ 	.short	(.L_30 - .L_29)
.L_29:
        /*00ac*/ 	.word	0x00000000
        /*00b0*/ 	.short	0x000f
        /*00b2*/ 	.short	0x0050
        /*00b4*/ 	.byte	0x00, 0xf0, 0x11, 0x00


	//----- nvinfo : EIATTR_KPARAM_INFO
	.align		4
.L_30:
        /*00b8*/ 	.byte	0x04, 0x17
        /*00ba*/ 	.short	(.L_32 - .L_31)
.L_31:
        /*00bc*/ 	.word	0x00000000
        /*00c0*/ 	.short	0x000e
        /*00c2*/ 	.short	0x004c
        /*00c4*/ 	.byte	0x00, 0xf0, 0x11, 0x00


	//----- nvinfo : EIATTR_KPARAM_INFO
	.align		4
.L_32:
        /*00c8*/ 	.byte	0x04, 0x17
        /*00ca*/ 	.short	(.L_34 - .L_33)
.L_33:
        /*00cc*/ 	.word	0x00000000
        /*00d0*/ 	.short	0x000d
        /*00d2*/ 	.short	0x0048
        /*00d4*/ 	.byte	0x00, 0xf0, 0x11, 0x00


	//----- nvinfo : EIATTR_KPARAM_INFO
	.align		4
.L_34:
        /*00d8*/ 	.byte	0x04, 0x17
        /*00da*/ 	.short	(.L_36 - .L_35)
.L_35:
        /*00dc*/ 	.word	0x00000000
        /*00e0*/ 	.short	0x000c
        /*00e2*/ 	.short	0x0044
        /*00e4*/ 	.byte	0x00, 0xf0, 0x11, 0x00


	//----- nvinfo : EIATTR_KPARAM_INFO
	.align		4
.L_36:
        /*00e8*/ 	.byte	0x04, 0x17
        /*00ea*/ 	.short	(.L_38 - .L_37)
.L_37:
        /*00ec*/ 	.word	0x00000000
        /*00f0*/ 	.short	0x000b
        /*00f2*/ 	.short	0x0040
        /*00f4*/ 	.byte	0x00, 0xf0, 0x11, 0x00


	//----- nvinfo : EIATTR_KPARAM_INFO
	.align		4
.L_38:
        /*00f8*/ 	.byte	0x04, 0x17
        /*00fa*/ 	.short	(.L_40 - .L_39)
.L_39:
        /*00fc*/ 	.word	0x00000000
        /*0100*/ 	.short	0x000a
        /*0102*/ 	.short	0x003c
        /*0104*/ 	.byte	0x00, 0xf0, 0x11, 0x00


	//----- nvinfo : EIATTR_KPARAM_INFO
	.align		4
.L_40:
        /*0108*/ 	.byte	0x04, 0x17
        /*010a*/ 	.short	(.L_42 - .L_41)
.L_41:
        /*010c*/ 	.word	0x00000000
        /*0110*/ 	.short	0x0009
        /*0112*/ 	.short	0x0038
        /*0114*/ 	.byte	0x00, 0xf0, 0x11, 0x00


	//----- nvinfo : EIATTR_KPARAM_INFO
	.align		4
.L_42:
        /*0118*/ 	.byte	0x04, 0x17
        /*011a*/ 	.short	(.L_44 - .L_43)
.L_43:
        /*011c*/ 	.word	0x00000000
        /*0120*/ 	.short	0x0008
        /*0122*/ 	.short	0x0034
        /*0124*/ 	.byte	0x00, 0xf0, 0x11, 0x00


	//----- nvinfo : EIATTR_KPARAM_INFO
	.align		4
.L_44:
        /*0128*/ 	.byte	0x04, 0x17
        /*012a*/ 	.short	(.L_46 - .L_45)
.L_45:
        /*012c*/ 	.word	0x00000000
        /*0130*/ 	.short	0x0007
        /*0132*/ 	.short	0x0030
        /*0134*/ 	.byte	0x00, 0xf0, 0x11, 0x00


	//----- nvinfo : EIATTR_KPARAM_INFO
	.align		4
.L_46:
        /*0138*/ 	.byte	0x04, 0x17
        /*013a*/ 	.short	(.L_48 - .L_47)
.L_47:
        /*013c*/ 	.word	0x00000000
        /*0140*/ 	.short	0x0006
        /*0142*/ 	.short	0x002c
        /*0144*/ 	.byte	0x00, 0xf0, 0x11, 0x00


	//----- nvinfo : EIATTR_KPARAM_INFO
	.align		4
.L_48:
        /*0148*/ 	.byte	0x04, 0x17
        /*014a*/ 	.short	(.L_50 - .L_49)
.L_49:
        /*014c*/ 	.word	0x00000000
        /*0150*/ 	.short	0x0005
        /*0152*/ 	.short	0x0028
        /*0154*/ 	.byte	0x00, 0xf0, 0x11, 0x00


	//----- nvinfo : EIATTR_KPARAM_INFO
	.align		4
.L_50:
        /*0158*/ 	.byte	0x04, 0x17
        /*015a*/ 	.short	(.L_52 - .L_51)
.L_51:
        /*015c*/ 	.word	0x00000000
        /*0160*/ 	.short	0x0004
        /*0162*/ 	.short	0x0020
        /*0164*/ 	.byte	0x00, 0xf4, 0x21, 0x00


	//----- nvinfo : EIATTR_KPARAM_INFO
	.align		4
.L_52:
        /*0168*/ 	.byte	0x04, 0x17
        /*016a*/ 	.short	(.L_54 - .L_53)
.L_53:
        /*016c*/ 	.word	0x00000000
        /*0170*/ 	.short	0x0003
        /*0172*/ 	.short	0x0018
        /*0174*/ 	.byte	0x00, 0xf4, 0x21, 0x00


	//----- nvinfo : EIATTR_KPARAM_INFO
	.align		4
.L_54:
        /*0178*/ 	.byte	0x04, 0x17
        /*017a*/ 	.short	(.L_56 - .L_55)
.L_55:
        /*017c*/ 	.word	0x00000000
        /*0180*/ 	.short	0x0002
        /*0182*/ 	.short	0x0010
        /*0184*/ 	.byte	0x00, 0xf4, 0x21, 0x00


	//----- nvinfo : EIATTR_KPARAM_INFO
	.align		4
.L_56:
        /*0188*/ 	.byte	0x04, 0x17
        /*018a*/ 	.short	(.L_58 - .L_57)
.L_57:
        /*018c*/ 	.word	0x00000000
        /*0190*/ 	.short	0x0001
        /*0192*/ 	.short	0x0008
        /*0194*/ 	.byte	0x00, 0xf4, 0x21, 0x00


	//----- nvinfo : EIATTR_KPARAM_INFO
	.align		4
.L_58:
        /*0198*/ 	.byte	0x04, 0x17
        /*019a*/ 	.short	(.L_60 - .L_59)
.L_59:
        /*019c*/ 	.word	0x00000000
        /*01a0*/ 	.short	0x0000
        /*01a2*/ 	.short	0x0000
        /*01a4*/ 	.byte	0x00, 0xf4, 0x21, 0x00


	//----- nvinfo : EIATTR_SPARSE_MMA_MASK
	.align		4
.L_60:
        /*01a8*/ 	.byte	0x03, 0x50
        /*01aa*/ 	.short	0x0000


	//----- nvinfo : EIATTR_MAXREG_COUNT
	.align		4
        /*01ac*/ 	.byte	0x03, 0x1b
        /*01ae*/ 	.short	0x0080


	//----- nvinfo : EIATTR_NUM_BARRIERS
	.align		4
        /*01b0*/ 	.byte	0x02, 0x4c
        /*01b2*/ 	.byte	0x01
	.zero		1


	//----- nvinfo : EIATTR_MERCURY_ISA_VERSION
	.align		4
        /*01b4*/ 	.byte	0x03, 0x5f
        /*01b6*/ 	.short	0x0101


	//----- nvinfo : EIATTR_COOP_GROUP_MASK_REGIDS
	.align		4
        /*01b8*/ 	.byte	0x04, 0x29
        /*01ba*/ 	.short	(.L_62 - .L_61)


	//   ....[0]....
.L_61:
        /*01bc*/ 	.word	0xffffffff


	//   ....[1]....
        /*01c0*/ 	.word	0xffffffff


	//   ....[2]....
        /*01c4*/ 	.word	0xffffffff


	//   ....[3]....
        /*01c8*/ 	.word	0xffffffff


	//   ....[4]....
        /*01cc*/ 	.word	0xffffffff


	//   ....[5]....
        /*01d0*/ 	.word	0xffffffff


	//   ....[6]....
        /*01d4*/ 	.word	0xffffffff


	//   ....[7]....
        /*01d8*/ 	.word	0xffffffff


	//----- nvinfo : EIATTR_COOP_GROUP_INSTR_OFFSETS
	.align		4
.L_62:
        /*01dc*/ 	.byte	0x04, 0x28
        /*01de*/ 	.short	(.L_64 - .L_63)


	//   ....[0]....
.L_63:
        /*01e0*/ 	.word	0x00000ca0


	//   ....[1]....
        /*01e4*/ 	.word	0x00000d60


	//   ....[2]....
        /*01e8*/ 	.word	0x00000db0


	//   ....[3]....
        /*01ec*/ 	.word	0x00000f00


	//   ....[4]....
        /*01f0*/ 	.word	0x00001390


	//   ....[5]....
        /*01f4*/ 	.word	0x000013a0


	//   ....[6]....
        /*01f8*/ 	.word	0x00001400


	//   ....[7]....
        /*01fc*/ 	.word	0x00001410


	//----- nvinfo : EIATTR_EXIT_INSTR_OFFSETS
	.align		4
.L_64:
        /*0200*/ 	.byte	0x04, 0x1c
        /*0202*/ 	.short	(.L_66 - .L_65)


	//   ....[0]....
.L_65:
        /*0204*/ 	.word	0x00002030


	//   ....[1]....
        /*0208*/ 	.word	0x00002060


	//----- nvinfo : EIATTR_REQNTID
	.align		4
.L_66:
        /*020c*/ 	.byte	0x04, 0x10
        /*020e*/ 	.short	(.L_68 - .L_67)
.L_67:
        /*0210*/ 	.word	0x00000200
        /*0214*/ 	.word	0x00000001
        /*0218*/ 	.word	0x00000001


	//----- nvinfo : EIATTR_CBANK_PARAM_SIZE
	.align		4
.L_68:
        /*021c*/ 	.byte	0x03, 0x19
        /*021e*/ 	.short	0x0088


	//----- nvinfo : EIATTR_PARAM_CBANK
	.align		4
        /*0220*/ 	.byte	0x04, 0x0a
        /*0222*/ 	.short	(.L_70 - .L_69)
	.align		4
.L_69:
        /*0224*/ 	.word	index@(.nv.constant0.attn_fwd)
        /*0228*/ 	.short	0x0210
        /*022a*/ 	.short	0x0088


	//----- nvinfo : EIATTR_SW_WAR
	.align		4
.L_70:
        /*022c*/ 	.byte	0x04, 0x36
        /*022e*/ 	.short	(.L_72 - .L_71)
.L_71:
        /*0230*/ 	.word	0x00000008
.L_72:


//--------------------- .nv.callgraph             --------------------------
	.section	.nv.callgraph,"",@"SHT_CUDA_CALLGRAPH"
	.align	4
	.sectionentsize	8
	.align		4
        /*0000*/ 	.word	0x00000000
	.align		4
        /*0004*/ 	.word	0xffffffff
	.align		4
        /*0008*/ 	.word	0x00000000
	.align		4
        /*000c*/ 	.word	0xfffffffe
	.align		4
        /*0010*/ 	.word	0x00000000
	.align		4
        /*0014*/ 	.word	0xfffffffd
	.align		4
        /*0018*/ 	.word	0x00000000
	.align		4
        /*001c*/ 	.word	0xfffffffc


//--------------------- .nv.constant4             --------------------------
	.section	.nv.constant4,"a",@progbits
	.align	8
	.align		8
.nv.constant4:
        /*0000*/ 	.dword	_$_str


//--------------------- .text.attn_fwd            --------------------------
	.section	.text.attn_fwd,"ax",@progbits
	.align	128
        .global         attn_fwd
        .type           attn_fwd,@function
        .size           attn_fwd,(.L_x_3 - attn_fwd)
        .other          attn_fwd,@"STO_CUDA_ENTRY STV_DEFAULT"
attn_fwd:
.text.attn_fwd:
[----:B------:R-:W-:Y:S01]  /*0000*/  LDC R1, c[0x0][0x28] ;  /* 0x00000a00ff017b82 */ /* 0x000fe20000000800 */
[----:B------:R-:W0:Y:S07]  /*0010*/  S2R R3, SR_TID.X ;  /* 0x0000000000037919 */ /* 0x000e2e0000002100 */
[----:B------:R-:W1:Y:S01]  /*0020*/  S2UR UR12, SR_CTAID.Y ;  /* 0x00000000000c79c3 */ /* 0x000e620000002600 */
[----:B------:R-:W-:Y:S01]  /*0030*/  ULDC.64 UR4, c[0x0][0x240] ;  /* 0x0000900000047ab9 */ /* 0x000fe20000000a00 */
[----:B------:R-:W-:Y:S01]  /*0040*/  ULDC.64 UR20, c[0x0][0x208] ;  /* 0x0000820000147ab9 */ /* 0x000fe20000000a00 */
[----:B------:R-:W2:Y:S01]  /*0050*/  S2R R5, SR_CTAID.X ;  /* 0x0000000000057919 */ /* 0x000ea20000002500 */
[----:B------:R-:W-:-:S04]  /*0060*/  ULDC UR23, c[0x0][0x280] ;  /* 0x0000a00000177ab9 */ /* 0x000fc80000000800 */
[----:B------:R-:W3:Y:S08]  /*0070*/  LDC R26, c[0x0][0x248] ;  /* 0x00009200ff1a7b82 */ /* 0x000ef00000000800 */
[----:B------:R-:W4:Y:S01]  /*0080*/  LDC.64 R22, c[0x0][0x210] ;  /* 0x00008400ff167b82 */ /* 0x000f220000000a00 */
[----:B-1----:R-:W-:-:S04]  /*0090*/  UIMAD UR4, UR12, UR4, URZ ;  /* 0x000000040c0472a4 */ /* 0x002fc8000f8e023f */
[----:B------:R-:W-:Y:S01]  /*00a0*/  USHF.L.U32 UR6, UR4, 0x1, URZ ;  /* 0x0000000104067899 */ /* 0x000fe2000800063f */
[----:B0-----:R-:W-:Y:S02]  /*00b0*/  LOP3.LUT R0, R3, 0xff, RZ, 0xc0, !PT ;  /* 0x000000ff03007812 */ /* 0x001fe400078ec0ff */
[----:B------:R-:W-:-:S03]  /*00c0*/  SHF.R.U32.HI R4, RZ, 0x8, R3 ;  /* 0x00000008ff047819 */ /* 0x000fc60000011603 */
[----:B--2---:R-:W-:Y:S01]  /*00d0*/  IMAD R0, R5, 0x100, R0 ;  /* 0x0000010005007824 */ /* 0x004fe200078e0200 */
[----:B------:R-:W-:-:S03]  /*00e0*/  SGXT.U32 R4, R4, 0x1 ;  /* 0x000000010404781a */ /* 0x000fc60000000000 */
[----:B------:R-:W-:Y:S01]  /*00f0*/  IMAD R2, R0, UR5, RZ ;  /* 0x0000000500027c24 */ /* 0x000fe2000f8e02ff */
[----:B------:R-:W-:Y:S01]  /*0100*/  UIMAD.WIDE UR4, UR4, 0x2, URZ ;  /* 0x00000002040478a5 */ /* 0x000fe2000f8e023f */
[----:B---3--:R-:W-:Y:S02]  /*0110*/  IMAD R7, R4, R26, RZ ;  /* 0x0000001a04077224 */ /* 0x008fe400078e02ff */
[C---:B------:R-:W-:Y:S02]  /*0120*/  IMAD.SHL.U32 R5, R2.reuse, 0x2, RZ ;  /* 0x0000000202057824 */ /* 0x040fe400078e00ff */
[----:B------:R-:W-:Y:S01]  /*0130*/  IMAD.HI R2, R2, 0x2, RZ ;  /* 0x0000000202027827 */ /* 0x000fe200078e02ff */
[----:B------:R-:W-:Y:S02]  /*0140*/  LEA R9, R26, R7, 0x1 ;  /* 0x000000071a097211 */ /* 0x000fe400078e08ff */
[----:B----4-:R-:W-:-:S03]  /*0150*/  IADD3 R22, P0, P1, R5, UR6, R22 ;  /* 0x0000000605167c10 */ /* 0x010fc6000f91e016 */
[----:B------:R-:W-:Y:S01]  /*0160*/  IMAD R5, R26, 0x2, R9 ;  /* 0x000000021a057824 */ /* 0x000fe200078e0209 */
[----:B------:R-:W-:Y:S02]  /*0170*/  IADD3.X R24, R2, UR5, R23, P0, P1 ;  /* 0x0000000502187c10 */ /* 0x000fe400087e2417 */
[C---:B------:R-:W-:Y:S02]  /*0180*/  LEA R6, P0, R7.reuse, R22, 0x1 ;  /* 0x0000001607067211 */ /* 0x040fe400078008ff */
[C---:B------:R-:W-:Y:S02]  /*0190*/  LEA R2, R26.reuse, R5, 0x1 ;  /* 0x000000051a027211 */ /* 0x040fe400078e08ff */
[----:B------:R-:W-:Y:S02]  /*01a0*/  LEA.HI.X.SX32 R7, R7, R24, 0x1, P0 ;  /* 0x0000001807077211 */ /* 0x000fe400000f0eff */
[-C--:B------:R-:W-:Y:S01]  /*01b0*/  LEA R10, P0, R5, R22.reuse, 0x1 ;  /* 0x00000016050a7211 */ /* 0x080fe200078008ff */
[----:B------:R-:W-:Y:S01]  /*01c0*/  IMAD R12, R26, 0x2, R2 ;  /* 0x000000021a0c7824 */ /* 0x000fe200078e0202 */
[----:B------:R-:W-:Y:S01]  /*01d0*/  LEA R8, P1, R9, R22, 0x1 ;  /* 0x0000001609087211 */ /* 0x000fe200078208ff */
[----:B------:R0:W2:Y:S01]  /*01e0*/  LDG.E.U16 R20, desc[UR20][R6.64] ;  /* 0x0000001406147981 */ /* 0x0000a2000c1e1500 */
[----:B------:R-:W-:-:S02]  /*01f0*/  LEA.HI.X.SX32 R11, R5, R24, 0x1, P0 ;  /* 0x00000018050b7211 */ /* 0x000fc400000f0eff */
[C---:B------:R-:W-:Y:S02]  /*0200*/  LEA R5, R26.reuse, R12, 0x1 ;  /* 0x0000000c1a057211 */ /* 0x040fe400078e08ff */
[----:B------:R-:W-:Y:S01]  /*0210*/  LEA.HI.X.SX32 R9, R9, R24, 0x1, P1 ;  /* 0x0000001809097211 */ /* 0x000fe200008f0eff */
[----:B------:R-:W3:Y:S02]  /*0220*/  LDG.E.U16 R10, desc[UR20][R10.64] ;  /* 0x000000140a0a7981 */ /* 0x000ee4000c1e1500 */
[----:B------:R-:W-:Y:S01]  /*0230*/  IMAD R13, R26, 0x2, R5 ;  /* 0x000000021a0d7824 */ /* 0x000fe200078e0205 */
[-C--:B------:R-:W-:Y:S01]  /*0240*/  LEA R14, P0, R12, R22.reuse, 0x1 ;  /* 0x000000160c0e7211 */ /* 0x080fe200078008ff */
[----:B------:R1:W4:Y:S01]  /*0250*/  LDG.E.U16 R8, desc[UR20][R8.64] ;  /* 0x0000001408087981 */ /* 0x000322000c1e1500 */
[----:B------:R-:W-:Y:S02]  /*0260*/  LEA R16, P1, R5, R22, 0x1 ;  /* 0x0000001605107211 */ /* 0x000fe400078208ff */
[----:B0-----:R-:W-:-:S02]  /*0270*/  LEA R7, R26, R13, 0x1 ;  /* 0x0000000d1a077211 */ /* 0x001fc400078e08ff */
[----:B------:R-:W-:Y:S02]  /*0280*/  LEA.HI.X.SX32 R15, R12, R24, 0x1, P0 ;  /* 0x000000180c0f7211 */ /* 0x000fe400000f0eff */
[-C--:B------:R-:W-:Y:S02]  /*0290*/  LEA R18, P2, R13, R22.reuse, 0x1 ;  /* 0x000000160d127211 */ /* 0x080fe400078408ff */
[C---:B------:R-:W-:Y:S02]  /*02a0*/  LEA R12, P0, R2.reuse, R22, 0x1 ;  /* 0x00000016020c7211 */ /* 0x040fe400078008ff */
[----:B------:R-:W-:Y:S01]  /*02b0*/  LEA.HI.X.SX32 R17, R5, R24, 0x1, P1 ;  /* 0x0000001805117211 */ /* 0x000fe200008f0eff */
[----:B------:R0:W5:Y:S01]  /*02c0*/  LDG.E.U16 R15, desc[UR20][R14.64] ;  /* 0x000000140e0f7981 */ /* 0x000162000c1e1500 */
[----:B------:R-:W-:Y:S02]  /*02d0*/  LEA R6, P1, R7, R22, 0x1 ;  /* 0x0000001607067211 */ /* 0x000fe400078208ff */
[-C--:B------:R-:W-:Y:S01]  /*02e0*/  LEA.HI.X.SX32 R19, R13, R24.reuse, 0x1, P2 ;  /* 0x000000180d137211 */ /* 0x080fe200010f0eff */
[----:B------:R-:W3:Y:S01]  /*02f0*/  LDG.E.U16 R16, desc[UR20][R16.64] ;  /* 0x0000001410107981 */ /* 0x000ee2000c1e1500 */
[----:B------:R-:W-:-:S02]  /*0300*/  LEA.HI.X.SX32 R13, R2, R24, 0x1, P0 ;  /* 0x00000018020d7211 */ /* 0x000fc400000f0eff */
[----:B------:R-:W-:Y:S01]  /*0310*/  LEA.HI.X.SX32 R7, R7, R24, 0x1, P1 ;  /* 0x0000001807077211 */ /* 0x000fe200008f0eff */
[----:B------:R-:W3:Y:S04]  /*0320*/  LDG.E.U16 R18, desc[UR20][R18.64] ;  /* 0x0000001412127981 */ /* 0x000ee8000c1e1500 */
[----:B------:R-:W3:Y:S04]  /*0330*/  LDG.E.U16 R13, desc[UR20][R12.64] ;  /* 0x000000140c0d7981 */ /* 0x000ee8000c1e1500 */
[----:B------:R0:W3:Y:S01]  /*0340*/  LDG.E.U16 R6, desc[UR20][R6.64] ;  /* 0x0000001406067981 */ /* 0x0000e2000c1e1500 */
[----:B------:R-:W0:Y:S01]  /*0350*/  S2UR UR4, SR_CgaCtaId ;  /* 0x00000000000479c3 */ /* 0x000e220000008800 */
[C---:B------:R-:W-:Y:S01]  /*0360*/  IMAD.SHL.U32 R2, R3.reuse, 0x2, RZ ;  /* 0x0000000203027824 */ /* 0x040fe200078e00ff */
[----:B------:R-:W-:Y:S01]  /*0370*/  SHF.R.S32.HI R5, RZ, 0x8, R3 ;  /* 0x00000008ff057819 */ /* 0x000fe20000011403 */
[----:B------:R-:W-:Y:S01]  /*0380*/  UISETP.GE.AND UP0, UPT, UR23, 0x1, UPT ;  /* 0x000000011700788c */ /* 0x000fe2000bf06270 */
[----:B-1----:R-:W-:-:S02]  /*0390*/  LOP3.LUT R9, R3, 0xc0, RZ, 0xc0, !PT ;  /* 0x000000c003097812 */ /* 0x002fc400078ec0ff */
[----:B0-----:R-:W-:Y:S01]  /*03a0*/  LOP3.LUT R14, R2, 0x7e, RZ, 0xc0, !PT ;  /* 0x0000007e020e7812 */ /* 0x001fe200078ec0ff */
[----:B------:R-:W-:Y:S01]  /*03b0*/  UMOV UR13, 0x400 ;  /* 0x00000400000d7882 */ /* 0x000fe20000000000 */
[----:B------:R-:W-:Y:S02]  /*03c0*/  SGXT R5, R5, 0x1 ;  /* 0x000000010505781a */ /* 0x000fe40000000200 */
[----:B------:R-:W-:Y:S02]  /*03d0*/  LEA R14, R9, R14, 0x5 ;  /* 0x0000000e090e7211 */ /* 0x000fe400078e28ff */
[----:B------:R-:W-:Y:S02]  /*03e0*/  PLOP3.LUT P0, PT, PT, PT, UP0, 0x80, 0x0 ;  /* 0x000000000000781c */ /* 0x000fe40003f0f008 */
[----:B------:R-:W-:-:S04]  /*03f0*/  LOP3.LUT R5, R14, 0x90, R5, 0x78, !PT ;  /* 0x000000900e057812 */ /* 0x000fc800078e7805 */
[C---:B------:R-:W-:Y:S01]  /*0400*/  LOP3.LUT R7, R5.reuse, 0x20, RZ, 0x3c, !PT ;  /* 0x0000002005077812 */ /* 0x040fe200078e3cff */
[----:B------:R-:W-:Y:S01]  /*0410*/  ULEA UR13, UR4, UR13, 0x18 ;  /* 0x0000000d040d7291 */ /* 0x000fe2000f8ec03f */
[C---:B------:R-:W-:Y:S02]  /*0420*/  LOP3.LUT R17, R5.reuse, 0x40, RZ, 0x3c, !PT ;  /* 0x0000004005117812 */ /* 0x040fe400078e3cff */
[----:B------:R-:W-:Y:S01]  /*0430*/  LOP3.LUT R19, R5, 0x60, RZ, 0x3c, !PT ;  /* 0x0000006005137812 */ /* 0x000fe200078e3cff */
[----:B------:R-:W-:Y:S01]  /*0440*/  IMAD.MOV.U32 R14, RZ, RZ, -0x800000 ;  /* 0xff800000ff0e7424 */ /* 0x000fe200078e00ff */
[----:B------:R-:W-:Y:S01]  /*0450*/  MOV R11, 0x3f800000 ;  /* 0x3f800000000b7802 */ /* 0x000fe20000000f00 */
[----:B------:R-:W-:Y:S01]  /*0460*/  IMAD.MOV.U32 R12, RZ, RZ, 0x3f800000 ;  /* 0x3f800000ff0c7424 */ /* 0x000fe200078e00ff */
[----:B------:R-:W-:Y:S02]  /*0470*/  CS2R R40, SRZ ;  /* 0x0000000000287805 */ /* 0x000fe4000001ff00 */
[----:B------:R-:W-:-:S02]  /*0480*/  CS2R R42, SRZ ;  /* 0x00000000002a7805 */ /* 0x000fc4000001ff00 */
[----:B------:R-:W-:Y:S02]  /*0490*/  CS2R R44, SRZ ;  /* 0x00000000002c7805 */ /* 0x000fe4000001ff00 */
[----:B------:R-:W-:Y:S01]  /*04a0*/  CS2R R46, SRZ ;  /* 0x00000000002e7805 */ /* 0x000fe2000001ff00 */
[----:B--2---:R-:W-:Y:S04]  /*04b0*/  STS.U16 [R5+UR13], R20 ;  /* 0x0000001405007988 */ /* 0x004fe8000800040d */
[----:B-----5:R0:W-:Y:S04]  /*04c0*/  STS.U16 [R5+UR13+0x400], R15 ;  /* 0x0004000f05007988 */ /* 0x0201e8000800040d */
[----:B----4-:R1:W-:Y:S04]  /*04d0*/  STS.U16 [R7+UR13+0x100], R8 ;  /* 0x0001000807007988 */ /* 0x0103e8000800040d */
[----:B---3--:R1:W-:Y:S04]  /*04e0*/  STS.U16 [R7+UR13+0x500], R16 ;  /* 0x0005001007007988 */ /* 0x0083e8000800040d */
[----:B------:R1:W-:Y:S04]  /*04f0*/  STS.U16 [R17+UR13+0x200], R10 ;  /* 0x0002000a11007988 */ /* 0x0003e8000800040d */
[----:B------:R1:W-:Y:S01]  /*0500*/  STS.U16 [R17+UR13+0x600], R18 ;  /* 0x0006001211007988 */ /* 0x0003e2000800040d */
[----:B0-----:R-:W-:-:S03]  /*0510*/  MOV R15, 0xff800000 ;  /* 0xff800000000f7802 */ /* 0x001fc60000000f00 */
[----:B------:R1:W-:Y:S01]  /*0520*/  STS.U16 [R19+UR13+0x300], R13 ;  /* 0x0003000d13007988 */ /* 0x0003e2000800040d */
[----:B------:R-:W-:-:S03]  /*0530*/  LOP3.LUT R5, R3, 0x1ff, RZ, 0xc0, !PT ;  /* 0x000001ff03057812 */ /* 0x000fc600078ec0ff */
[----:B------:R1:W-:Y:S01]  /*0540*/  STS.U16 [R19+UR13+0x700], R6 ;  /* 0x0007000613007988 */ /* 0x0003e2000800040d */
[----:B------:R-:W-:Y:S05]  /*0550*/  @!P0 BRA `(.L_x_0) ;  /* 0x0000000c00d48947 */ /* 0x000fea0003800000 */
[C---:B-1----:R-:W-:Y:S01]  /*0560*/  LOP3.LUT R6, R3.reuse, 0xf, RZ, 0xc0, !PT ;  /* 0x0000000f03067812 */ /* 0x042fe200078ec0ff */
[----:B------:R-:W-:Y:S01]  /*0570*/  ULDC.64 UR6, c[0x0][0x250] ;  /* 0x0000940000067ab9 */ /* 0x000fe20000000a00 */
[----:B------:R-:W-:Y:S01]  /*0580*/  ULDC.64 UR10, c[0x0][0x260] ;  /* 0x00009800000a7ab9 */ /* 0x000fe20000000a00 */
[----:B------:R-:W-:Y:S01]  /*0590*/  UIMAD UR6, UR12, UR6, URZ ;  /* 0x000000060c0672a4 */ /* 0x000fe2000f8e023f */
[----:B------:R-:W-:Y:S01]  /*05a0*/  LOP3.LUT R7, R3, 0x1f, RZ, 0xc0, !PT ;  /* 0x0000001f03077812 */ /* 0x000fe200078ec0ff */
[----:B------:R-:W-:Y:S01]  /*05b0*/  UIMAD UR10, UR12, UR10, URZ ;  /* 0x0000000a0c0a72a4 */ /* 0x000fe2000f8e023f */
[----:B------:R-:W-:Y:S01]  /*05c0*/  SHF.R.U32.HI R16, RZ, 0x4, R3 ;  /* 0x00000004ff107819 */ /* 0x000fe20000011603 */
[----:B------:R-:W-:Y:S01]  /*05d0*/  ULDC UR4, c[0x0][0x258] ;  /* 0x0000960000047ab9 */ /* 0x000fe20000000800 */
[----:B------:R-:W-:Y:S01]  /*05e0*/  ULDC.64 UR14, c[0x0][0x218] ;  /* 0x00008600000e7ab9 */ /* 0x000fe20000000a00 */
[----:B------:R-:W-:Y:S01]  /*05f0*/  IMAD R6, R6, UR4, RZ ;  /* 0x0000000406067c24 */ /* 0x000fe2000f8e02ff */
[----:B------:R-:W-:Y:S01]  /*0600*/  USHF.L.U32 UR4, UR6, 0x1, URZ ;  /* 0x0000000106047899 */ /* 0x000fe2000800063f */
[----:B------:R-:W-:Y:S01]  /*0610*/  IMAD R8, R7, UR11, RZ ;  /* 0x0000000b07087c24 */ /* 0x000fe2000f8e02ff */
[----:B------:R-:W-:Y:S01]  /*0620*/  USHF.L.U32 UR5, UR10, 0x1, URZ ;  /* 0x000000010a057899 */ /* 0x000fe2000800063f */
[----:B------:R-:W-:Y:S01]  /*0630*/  IMAD.SHL.U32 R7, R6, 0x2, RZ ;  /* 0x0000000206077824 */ /* 0x000fe200078e00ff */
[----:B------:R-:W-:Y:S01]  /*0640*/  ULDC.64 UR16, c[0x0][0x220] ;  /* 0x0000880000107ab9 */ /* 0x000fe20000000a00 */
[----:B------:R-:W-:Y:S01]  /*0650*/  IMAD.SHL.U32 R10, R8, 0x2, RZ ;  /* 0x00000002080a7824 */ /* 0x000fe200078e00ff */
[----:B------:R-:W-:Y:S01]  /*0660*/  MOV R12, UR4 ;  /* 0x00000004000c7c02 */ /* 0x000fe20008000f00 */
[----:B------:R-:W-:Y:S01]  /*0670*/  IMAD.SHL.U32 R5, R5, 0x2, RZ ;  /* 0x0000000205057824 */ /* 0x000fe200078e00ff */
[----:B------:R-:W-:Y:S01]  /*0680*/  MOV R11, UR5 ;  /* 0x00000005000b7c02 */ /* 0x000fe20008000f00 */
[----:B------:R-:W-:Y:S01]  /*0690*/  UIMAD.WIDE UR4, UR6, 0x2, URZ ;  /* 0x00000002060478a5 */ /* 0x000fe2000f8e023f */
[----:B------:R-:W-:Y:S01]  /*06a0*/  IADD3 R12, P0, P1, R7, UR14, R12 ;  /* 0x0000000e070c7c10 */ /* 0x000fe2000f91e00c */
[----:B------:R-:W-:Y:S01]  /*06b0*/  IMAD.HI R7, R6, 0x2, RZ ;  /* 0x0000000206077827 */ /* 0x000fe200078e02ff */
[----:B------:R-:W-:Y:S01]  /*06c0*/  IADD3 R11, P2, P3, R10, UR16, R11 ;  /* 0x000000100a0b7c10 */ /* 0x000fe2000fb5e00b */
[----:B------:R-:W-:Y:S01]  /*06d0*/  UIMAD.WIDE UR8, UR10, 0x2, URZ ;  /* 0x000000020a0878a5 */ /* 0x000fe2000f8e023f */
[--C-:B------:R-:W-:Y:S01]  /*06e0*/  SHF.R.U32.HI R15, RZ, 0x5, R3.reuse ;  /* 0x00000005ff0f7819 */ /* 0x100fe20000011603 */
[----:B------:R-:W-:Y:S01]  /*06f0*/  IMAD.HI R10, R8, 0x2, RZ ;  /* 0x00000002080a7827 */ /* 0x000fe200078e02ff */
[----:B------:R-:W-:Y:S01]  /*0700*/  SGXT.U32 R8, R16, 0x5 ;  /* 0x000000051008781a */ /* 0x000fe20000000000 */
[----:B------:R-:W-:Y:S01]  /*0710*/  ULDC UR4, c[0x0][0x268] ;  /* 0x00009a0000047ab9 */ /* 0x000fe20000000800 */
[----:B------:R-:W-:Y:S01]  /*0720*/  SGXT.U32 R6, R15, 0x4 ;  /* 0x000000040f06781a */ /* 0x000fe20000000000 */
[----:B------:R-:W-:Y:S01]  /*0730*/  IMAD.U32 R14, RZ, RZ, UR5 ;  /* 0x00000005ff0e7e24 */ /* 0x000fe2000f8e00ff */
[----:B------:R-:W-:Y:S01]  /*0740*/  SHF.R.U32.HI R15, RZ, 0x5, R3 ;  /* 0x00000005ff0f7819 */ /* 0x000fe20000011603 */
[----:B------:R-:W-:Y:S01]  /*0750*/  UIADD3 UR6, UR13, 0x2000, URZ ;  /* 0x000020000d067890 */ /* 0x000fe2000fffe03f */
[----:B------:R-:W-:Y:S01]  /*0760*/  MOV R13, UR9 ;  /* 0x00000009000d7c02 */ /* 0x000fe20008000f00 */
[----:B------:R-:W-:Y:S01]  /*0770*/  IMAD R6, R6, UR4, RZ ;  /* 0x0000000406067c24 */ /* 0x000fe2000f8e02ff */
[----:B------:R-:W-:Y:S01]  /*0780*/  IADD3.X R14, R7, UR15, R14, P0, P1 ;  /* 0x0000000f070e7c10 */ /* 0x000fe200087e240e */
[----:B------:R-:W-:Y:S01]  /*0790*/  IMAD R7, R8, UR7, RZ ;  /* 0x0000000708077c24 */ /* 0x000fe2000f8e02ff */
[----:B------:R-:W-:Y:S01]  /*07a0*/  SHF.R.U32.HI R8, RZ, 0x2, R9 ;  /* 0x00000002ff087819 */ /* 0x000fe20000011609 */
[----:B------:R-:W-:Y:S01]  /*07b0*/  USHF.R.U32.HI UR6, URZ, 0x4, UR6 ;  /* 0x000000043f067899 */ /* 0x000fe20008011606 */
[----:B------:R-:W-:Y:S01]  /*07c0*/  R2UR UR22, R15 ;  /* 0x000000000f1672ca */ /* 0x000fe200000e0000 */
[----:B------:R-:W-:Y:S01]  /*07d0*/  IMAD.MOV.U32 R17, RZ, RZ, -0x800000 ;  /* 0xff800000ff117424 */ /* 0x000fe200078e00ff */
[----:B------:R-:W-:Y:S01]  /*07e0*/  LOP3.LUT R8, R5, R8, RZ, 0x3c, !PT ;  /* 0x0000000805087212 */ /* 0x000fe200078e3cff */
[----:B------:R-:W-:Y:S01]  /*07f0*/  USGXT.U32 UR8, UR6, 0xe ;  /* 0x0000000e0608789a */ /* 0x000fe20008000000 */
[----:B------:R-:W-:-:S02]  /*0800*/  SHF.R.S32.HI R5, RZ, 0x6, R3 ;  /* 0x00000006ff057819 */ /* 0x000fc40000011403 */
[----:B------:R-:W-:Y:S02]  /*0810*/  CS2R R40, SRZ ;  /* 0x0000000000287805 */ /* 0x000fe4000001ff00 */
[----:B------:R-:W-:Y:S02]  /*0820*/  IADD3.X R13, R10, UR17, R13, P2, P3 ;  /* 0x000000110a0d7c10 */ /* 0x000fe400097e640d */
[----:B------:R-:W-:Y:S02]  /*0830*/  CS2R R42, SRZ ;  /* 0x00000000002a7805 */ /* 0x000fe4000001ff00 */
[----:B------:R-:W-:Y:S02]  /*0840*/  SGXT R5, R5, 0x1 ;  /* 0x000000010505781a */ /* 0x000fe40000000200 */
[----:B------:R-:W-:Y:S02]  /*0850*/  CS2R R44, SRZ ;  /* 0x00000000002c7805 */ /* 0x000fe4000001ff00 */
[----:B------:R-:W-:-:S02]  /*0860*/  LEA R9, P1, R6, R11, 0x1 ;  /* 0x0000000b06097211 */ /* 0x000fc400078208ff */
[----:B------:R-:W-:Y:S02]  /*0870*/  CS2R R46, SRZ ;  /* 0x00000000002e7805 */ /* 0x000fe4000001ff00 */
[----:B------:R-:W-:Y:S01]  /*0880*/  LEA R10, P0, R7, R12, 0x1 ;  /* 0x0000000c070a7211 */ /* 0x000fe200078008ff */
[----:B------:R-:W-:Y:S01]  /*0890*/  IMAD.MOV.U32 R12, RZ, RZ, 0x3f800000 ;  /* 0x3f800000ff0c7424 */ /* 0x000fe200078e00ff */
[----:B------:R-:W-:Y:S01]  /*08a0*/  LOP3.LUT R5, R5, 0x90, RZ, 0xc0, !PT ;  /* 0x0000009005057812 */ /* 0x000fe200078ec0ff */
[----:B------:R-:W-:Y:S01]  /*08b0*/  UMOV UR14, 0xfffffffe ;  /* 0xfffffffe000e7882 */ /* 0x000fe20000000000 */
[----:B------:R-:W-:Y:S01]  /*08c0*/  LEA.HI.X.SX32 R6, R6, R13, 0x1, P1 ;  /* 0x0000000d06067211 */ /* 0x000fe200008f0eff */
[----:B------:R-:W-:Y:S01]  /*08d0*/  UMOV UR15, 0x7fffffdf ;  /* 0x7fffffdf000f7882 */ /* 0x000fe20000000000 */
[----:B------:R-:W-:Y:S01]  /*08e0*/  LEA.HI.X.SX32 R7, R7, R14, 0x1, P0 ;  /* 0x0000000e07077211 */ /* 0x000fe200000f0eff */
[----:B------:R-:W-:Y:S01]  /*08f0*/  UMOV UR9, URZ ;  /* 0x0000003f00097c82 */ /* 0x000fe20008000000 */
[----:B------:R-:W-:Y:S01]  /*0900*/  MOV R11, 0x3f800000 ;  /* 0x3f800000000b7802 */ /* 0x000fe20000000f00 */
[----:B------:R-:W-:Y:S01]  /*0910*/  UMOV UR4, URZ ;  /* 0x0000003f00047c82 */ /* 0x000fe20008000000 */
[----:B------:R-:W-:Y:S01]  /*0920*/  MOV R13, 0xff800000 ;  /* 0xff800000000d7802 */ /* 0x000fe20000000f00 */
[----:B------:R-:W-:Y:S01]  /*0930*/  UMOV UR5, URZ ;  /* 0x0000003f00057c82 */ /* 0x000fe20008000000 */
[----:B------:R-:W-:Y:S01]  /*0940*/  LOP3.LUT R5, R5, 0x37e, R2, 0x78, !PT ;  /* 0x0000037e05057812 */ /* 0x000fe200078e7802 */
[----:B------:R-:W-:Y:S01]  /*0950*/  UIADD3.64 UR14, UR8, -UR14, URZ ;  /* 0x8000000e080e7297 */ /* 0x000fe2000fffe03f */
[----:B------:R-:W-:Y:S01]  /*0960*/  UMOV UR6, URZ ;  /* 0x0000003f00067c82 */ /* 0x000fe20008000000 */
[----:B------:R-:W-:-:S10]  /*0970*/  ULDC UR24, c[0x0][0x238] ;  /* 0x00008e0000187ab9 */ /* 0x000fd40000000800 */
.L_x_1:
[----:B------:R-:W-:Y:S01]  /*0980*/  MOV R19, UR4 ;  /* 0x0000000400137c02 */ /* 0x000fe20008000f00 */
[----:B------:R-:W-:-:S03]  /*0990*/  IMAD.U32 R14, RZ, RZ, UR4 ;  /* 0x00000004ff0e7e24 */ /* 0x000fc6000f8e00ff */
[----:B------:R-:W-:-:S04]  /*09a0*/  LEA R18, P0, R19, R10, 0x1 ;  /* 0x0000000a13127211 */ /* 0x000fc800078008ff */
[----:B------:R-:W-:-:S05]  /*09b0*/  LEA.HI.X.SX32 R19, R14, R7, 0x1, P0 ;  /* 0x000000070e137211 */ /* 0x000fca00000f0eff */
[----:B------:R-:W2:Y:S01]  /*09c0*/  LDG.E.U16 R18, desc[UR20][R18.64] ;  /* 0x0000001412127981 */ /* 0x000ea2000c1e1500 */
[----:B------:R-:W-:Y:S01]  /*09d0*/  MOV R14, UR5 ;  /* 0x00000005000e7c02 */ /* 0x000fe20008000f00 */
[----:B------:R-:W-:Y:S01]  /*09e0*/  IMAD.U32 R15, RZ, RZ, UR5 ;  /* 0x00000005ff0f7e24 */ /* 0x000fe2000f8e00ff */
[----:B------:R-:W-:Y:S02]  /*09f0*/  BAR.SYNC.DEFER_BLOCKING 0x0 ;  /* 0x0000000000007b1d */ /* 0x000fe40000010000 */
[----:B------:R-:W-:-:S04]  /*0a00*/  LEA R14, P0, R14, R9, 0x1 ;  /* 0x000000090e0e7211 */ /* 0x000fc800078008ff */
[----:B------:R-:W-:Y:S01]  /*0a10*/  LEA.HI.X.SX32 R15, R15, R6, 0x1, P0 ;  /* 0x000000060f0f7211 */ /* 0x000fe200000f0eff */
[----:B------:R-:W-:-:S04]  /*0a20*/  USHF.L.U32 UR10, UR22, 0x5, URZ ;  /* 0x00000005160a7899 */ /* 0x000fc8000800063f */
[----:B------:R-:W-:-:S04]  /*0a30*/  ULOP3.LUT UR10, UR10, 0x180, URZ, 0xc0, !UPT ;  /* 0x000001800a0a7892 */ /* 0x000fc8000f8ec03f */
[----:B------:R-:W-:-:S04]  /*0a40*/  ULEA.HI UR10, UR13, UR10, URZ, 0x1c ;  /* 0x0000000a0d0a7291 */ /* 0x000fc8000f8fe03f */
[----:B------:R-:W-:Y:S01]  /*0a50*/  ULOP3.LUT UR16, UR10, 0x3fff, URZ, 0xc0, !UPT ;  /* 0x00003fff0a107892 */ /* 0x000fe2000f8ec03f */
[----:B------:R-:W-:Y:S01]  /*0a60*/  UMOV UR18, UR8 ;  /* 0x0000000800127c82 */ /* 0x000fe20008000000 */
[----:B------:R-:W-:Y:S01]  /*0a70*/  UMOV UR19, 0xc0000010 ;  /* 0xc000001000137882 */ /* 0x000fe20000000000 */
[----:B------:R-:W-:Y:S01]  /*0a80*/  UMOV UR17, 0x40000040 ;  /* 0x4000004000117882 */ /* 0x000fe20000000000 */
[----:B--2---:R-:W-:Y:S01]  /*0a90*/  STS.U16 [R5+UR13+0x2000], R18 ;  /* 0x0020001205007988 */ /* 0x004fe2000800040d */
[----:B------:R0:W-:Y:S06]  /*0aa0*/  MEMBAR.ALL.CTA ;  /* 0x0000000000007992 */ /* 0x0001ec0000008000 */
[----:B0-----:R-:W0:Y:S02]  /*0ab0*/  FENCE.VIEW.ASYNC.S ;  /* 0x00000000000073c6 */ /* 0x001e240000000000 */
[----:B0-----:R-:W-:Y:S06]  /*0ac0*/  BAR.SYNC.DEFER_BLOCKING 0x0 ;  /* 0x0000000000007b1d */ /* 0x001fec0000010000 */
[----:B------:R0:W2:Y:S01]  /*0ad0*/  LDG.E.U16 R15, desc[UR20][R14.64] ;  /* 0x000000140e0f7981 */ /* 0x0000a2000c1e1500 */
[----:B------:R-:W-:Y:S01]  /*0ae0*/  WARPGROUP.ARRIVE ;  /* 0x00000000000079c5 */ /* 0x000fe20000000000 */
[----:B------:R-:W-:-:S02]  /*0af0*/  UIADD3 UR6, UR6, 0x20, URZ ;  /* 0x0000002006067890 */ /* 0x000fc4000fffe03f */
[----:B------:R-:W-:Y:S02]  /*0b00*/  ULEA UR4, UR7, UR4, 0x5 ;  /* 0x0000000407047291 */ /* 0x000fe4000f8e283f */
[----:B------:R-:W-:Y:S01]  /*0b10*/  UISETP.GE.AND UP0, UPT, UR6, UR23, UPT ;  /* 0x000000170600728c */ /* 0x000fe2000bf06270 */
[----:B------:R-:W-:Y:S01]  /*0b20*/  HGMMA.64x32x16.F32.BF16 R24, gdesc[UR16].tnspA, RZ, !UPT, gsb0 ;  /* 0x20600000101879f0 */ /* 0x000fe2000c0018ff */
[----:B------:R-:W-:Y:S01]  /*0b30*/  UMOV UR18, UR8 ;  /* 0x0000000800127c82 */ /* 0x000fe20008000000 */
[----:B------:R-:W-:Y:S01]  /*0b40*/  UMOV UR19, 0x80000020 ;  /* 0x8000002000137882 */ /* 0x000fe20000000000 */
[----:B------:R-:W-:Y:S02]  /*0b50*/  ULEA UR5, UR11, UR5, 0x5 ;  /* 0x000000050b057291 */ /* 0x000fe4000f8e283f */
[----:B------:R-:W-:Y:S01]  /*0b60*/  PLOP3.LUT P0, PT, PT, PT, UP0, 0x80, 0x0 ;  /* 0x000000000000781c */ /* 0x000fe20003f0f008 */
[----:B------:R-:W-:Y:S02]  /*0b70*/  WARPGROUP.DEPBAR.LE gsb0, 0x0 ;  /* 0x00008000000079c5 */ /* 0x000fe40000010000 */
[----:B------:R-:W-:Y:S01]  /*0b80*/  FMUL R16, R24, UR24 ;  /* 0x0000001818107c20 */ /* 0x000fe20008400000 */
[----:B------:R-:W-:Y:S01]  /*0b90*/  FMUL R19, R25, UR24 ;  /* 0x0000001819137c20 */ /* 0x000fe20008400000 */
[----:B0-----:R-:W-:Y:S01]  /*0ba0*/  FMUL R14, R28, UR24 ;  /* 0x000000181c0e7c20 */ /* 0x001fe20008400000 */
[----:B------:R-:W-:Y:S03]  /*0bb0*/  BAR.SYNC.DEFER_BLOCKING 0x0 ;  /* 0x0000000000007b1d */ /* 0x000fe60000010000 */
[----:B------:R-:W-:-:S04]  /*0bc0*/  FMNMX R19, R16, R19, !PT ;  /* 0x0000001310137209 */ /* 0x000fc80007800000 */
[----:B------:R-:W-:Y:S01]  /*0bd0*/  FMNMX R19, R14, R19, !PT ;  /* 0x000000130e137209 */ /* 0x000fe20007800000 */
[----:B------:R-:W-:-:S05]  /*0be0*/  FMUL R14, R29, UR24 ;  /* 0x000000181d0e7c20 */ /* 0x000fca0008400000 */
        /* <DEDUP_REMOVED lines=9> */
[----:B------:R-:W-:Y:S01]  /*0c80*/  FMUL R14, R26, UR24 ;  /* 0x000000181a0e7c20 */ /* 0x000fe20008400000 */
[----:B------:R-:W-:-:S03]  /*0c90*/  FMUL R19, R27, UR24 ;  /* 0x000000181b137c20 */ /* 0x000fc60008400000 */
[----:B------:R-:W0:Y:S02]  /*0ca0*/  SHFL.BFLY PT, R21, R16, 0x2, 0x1f ;  /* 0x0c401f0010157f89 */ /* 0x000e2400000e0000 */
        /* <DEDUP_REMOVED lines=8> */
[----:B0-----:R-:W-:-:S04]  /*0d30*/  FMNMX R21, R16, R21, !PT ;  /* 0x0000001510157209 */ /* 0x001fc80007800000 */
[----:B------:R-:W-:Y:S01]  /*0d40*/  FMNMX R19, R14, R19, !PT ;  /* 0x000000130e137209 */ /* 0x000fe20007800000 */
[----:B------:R-:W-:Y:S01]  /*0d50*/  FMUL R14, R38, UR24 ;  /* 0x00000018260e7c20 */ /* 0x000fe20008400000 */
[----:B------:R-:W0:Y:S04]  /*0d60*/  SHFL.BFLY PT, R16, R21, 0x1, 0x1f ;  /* 0x0c201f0015107f89 */ /* 0x000e2800000e0000 */
[----:B------:R-:W-:Y:S01]  /*0d70*/  FMNMX R19, R14, R19, !PT ;  /* 0x000000130e137209 */ /* 0x000fe20007800000 */
[----:B------:R-:W-:-:S05]  /*0d80*/  FMUL R14, R39, UR24 ;  /* 0x00000018270e7c20 */ /* 0x000fca0008400000 */
[----:B------:R-:W-:Y:S02]  /*0d90*/  FMNMX R19, R14, R19, !PT ;  /* 0x000000130e137209 */ /* 0x000fe40007800000 */
[----:B0-----:R-:W-:-:S03]  /*0da0*/  FMNMX R14, R21, R16, !PT ;  /* 0x00000010150e7209 */ /* 0x001fc60007800000 */
[----:B------:R-:W0:Y:S01]  /*0db0*/  SHFL.BFLY PT, R16, R19, 0x2, 0x1f ;  /* 0x0c401f0013107f89 */ /* 0x000e2200000e0000 */
[----:B------:R-:W-:-:S05]  /*0dc0*/  FMNMX R14, R14, R17, !PT ;  /* 0x000000110e0e7209 */ /* 0x000fca0007800000 */
[--C-:B------:R-:W-:Y:S01]  /*0dd0*/  FFMA R25, R25, UR24, -R14.reuse ;  /* 0x0000001819197c23 */ /* 0x100fe2000800080e */
[--C-:B------:R-:W-:Y:S01]  /*0de0*/  FFMA R24, R24, UR24, -R14.reuse ;  /* 0x0000001818187c23 */ /* 0x100fe2000800080e */
[--C-:B------:R-:W-:Y:S01]  /*0df0*/  FFMA R28, R28, UR24, -R14.reuse ;  /* 0x000000181c1c7c23 */ /* 0x100fe2000800080e */
[--C-:B------:R-:W-:Y:S01]  /*0e00*/  FFMA R29, R29, UR24, -R14.reuse ;  /* 0x000000181d1d7c23 */ /* 0x100fe2000800080e */
[----:B------:R-:W-:Y:S01]  /*0e10*/  FMUL R21, R25, 1.4426950216293334961 ;  /* 0x3fb8aa3b19157820 */ /* 0x000fe20000400000 */
[----:B------:R-:W-:Y:S01]  /*0e20*/  FMUL R24, R24, 1.4426950216293334961 ;  /* 0x3fb8aa3b18187820 */ /* 0x000fe20000400000 */
[----:B------:R-:W-:Y:S01]  /*0e30*/  FMUL R22, R28, 1.4426950216293334961 ;  /* 0x3fb8aa3b1c167820 */ /* 0x000fe20000400000 */
[--C-:B------:R-:W-:Y:S01]  /*0e40*/  FFMA R32, R32, UR24, -R14.reuse ;  /* 0x0000001820207c23 */ /* 0x100fe2000800080e */
[----:B------:R-:W-:Y:S01]  /*0e50*/  FMUL R23, R29, 1.4426950216293334961 ;  /* 0x3fb8aa3b1d177820 */ /* 0x000fe20000400000 */
[--C-:B------:R-:W-:Y:S01]  /*0e60*/  FFMA R36, R36, UR24, -R14.reuse ;  /* 0x0000001824247c23 */ /* 0x100fe2000800080e */
[----:B------:R-:W-:Y:S01]  /*0e70*/  MUFU.EX2 R21, R21 ;  /* 0x0000001500157308 */ /* 0x000fe20000000800 */
[--C-:B------:R-:W-:Y:S01]  /*0e80*/  FFMA R33, R33, UR24, -R14.reuse ;  /* 0x0000001821217c23 */ /* 0x100fe2000800080e */
[----:B------:R-:W-:Y:S01]  /*0e90*/  FFMA R37, R37, UR24, -R14 ;  /* 0x0000001825257c23 */ /* 0x000fe2000800080e */
[----:B------:R-:W-:-:S03]  /*0ea0*/  FMUL R20, R36, 1.4426950216293334961 ;  /* 0x3fb8aa3b24147820 */ /* 0x000fc60000400000 */
[----:B------:R-:W-:Y:S01]  /*0eb0*/  FMUL R37, R37, 1.4426950216293334961 ;  /* 0x3fb8aa3b25257820 */ /* 0x000fe20000400000 */
[----:B0-----:R-:W-:Y:S01]  /*0ec0*/  FMNMX R18, R19, R16, !PT ;  /* 0x0000001013127209 */ /* 0x001fe20007800000 */
[----:B------:R-:W0:Y:S01]  /*0ed0*/  MUFU.EX2 R24, R24 ;  /* 0x0000001800187308 */ /* 0x000e220000000800 */
[----:B------:R-:W-:Y:S01]  /*0ee0*/  FMUL R19, R32, 1.4426950216293334961 ;  /* 0x3fb8aa3b20137820 */ /* 0x000fe20000400000 */
[----:B------:R-:W-:Y:S02]  /*0ef0*/  FMUL R16, R33, 1.4426950216293334961 ;  /* 0x3fb8aa3b21107820 */ /* 0x000fe40000400000 */
[----:B------:R-:W1:Y:S04]  /*0f00*/  SHFL.BFLY PT, R25, R18, 0x1, 0x1f ;  /* 0x0c201f0012197f89 */ /* 0x000e6800000e0000 */
[----:B------:R-:W3:Y:S08]  /*0f10*/  MUFU.EX2 R22, R22 ;  /* 0x0000001600167308 */ /* 0x000ef00000000800 */
[----:B------:R-:W4:Y:S08]  /*0f20*/  MUFU.EX2 R23, R23 ;  /* 0x0000001700177308 */ /* 0x000f300000000800 */
[----:B------:R-:W-:Y:S01]  /*0f30*/  MUFU.EX2 R19, R19 ;  /* 0x0000001300137308 */ /* 0x000fe20000000800 */
[----:B-1----:R-:W-:Y:S01]  /*0f40*/  FMNMX R18, R18, R25, !PT ;  /* 0x0000001912127209 */ /* 0x002fe20007800000 */
[----:B------:R-:W-:-:S03]  /*0f50*/  FADD R25, -R14, R17 ;  /* 0x000000110e197221 */ /* 0x000fc60000000100 */
[----:B------:R-:W-:Y:S01]  /*0f60*/  FMNMX R18, R18, R13, !PT ;  /* 0x0000000d12127209 */ /* 0x000fe20007800000 */
[----:B------:R-:W-:Y:S02]  /*0f70*/  FMUL R32, R25, 1.4426950216293334961 ;  /* 0x3fb8aa3b19207820 */ /* 0x000fe40000400000 */
[----:B------:R-:W-:Y:S02]  /*0f80*/  MUFU.EX2 R16, R16 ;  /* 0x0000001000107308 */ /* 0x000fe40000000800 */
[--C-:B------:R-:W-:Y:S01]  /*0f90*/  FFMA R26, R26, UR24, -R18.reuse ;  /* 0x000000181a1a7c23 */ /* 0x100fe20008000812 */
[--C-:B------:R-:W-:Y:S01]  /*0fa0*/  FFMA R27, R27, UR24, -R18.reuse ;  /* 0x000000181b1b7c23 */ /* 0x100fe20008000812 */
[--C-:B------:R-:W-:Y:S01]  /*0fb0*/  FFMA R30, R30, UR24, -R18.reuse ;  /* 0x000000181e1e7c23 */ /* 0x100fe20008000812 */
[--C-:B------:R-:W-:Y:S01]  /*0fc0*/  FFMA R31, R31, UR24, -R18.reuse ;  /* 0x000000181f1f7c23 */ /* 0x100fe20008000812 */
[----:B------:R-:W-:Y:S01]  /*0fd0*/  FMUL R25, R26, 1.4426950216293334961 ;  /* 0x3fb8aa3b1a197820 */ /* 0x000fe20000400000 */
[----:B------:R-:W-:Y:S01]  /*0fe0*/  FMUL R28, R27, 1.4426950216293334961 ;  /* 0x3fb8aa3b1b1c7820 */ /* 0x000fe20000400000 */
[----:B------:R-:W-:Y:S01]  /*0ff0*/  FMUL R27, R30, 1.4426950216293334961 ;  /* 0x3fb8aa3b1e1b7820 */ /* 0x000fe20000400000 */
[----:B------:R-:W-:Y:S01]  /*1000*/  FMUL R30, R31, 1.4426950216293334961 ;  /* 0x3fb8aa3b1f1e7820 */ /* 0x000fe20000400000 */
[----:B0-----:R-:W-:Y:S01]  /*1010*/  FADD R31, R24, R21 ;  /* 0x00000015181f7221 */ /* 0x001fe20000000000 */
[--C-:B------:R-:W-:Y:S01]  /*1020*/  FFMA R34, R34, UR24, -R18.reuse ;  /* 0x0000001822227c23 */ /* 0x100fe20008000812 */
[----:B------:R-:W-:Y:S01]  /*1030*/  MUFU.EX2 R25, R25 ;  /* 0x0000001900197308 */ /* 0x000fe20000000800 */
[----:B------:R-:W-:Y:S01]  /*1040*/  F2FP.BF16.F32.PACK_AB R24, R21, R24 ;  /* 0x000000181518723e */ /* 0x000fe200000010ff */
[----:B---3--:R-:W-:Y:S01]  /*1050*/  FADD R26, R22, R31 ;  /* 0x0000001f161a7221 */ /* 0x008fe20000000000 */
[--C-:B------:R-:W-:Y:S01]  /*1060*/  FFMA R35, R35, UR24, -R18.reuse ;  /* 0x0000001823237c23 */ /* 0x100fe20008000812 */
[----:B------:R-:W-:Y:S01]  /*1070*/  FADD R21, -R18, R13 ;  /* 0x0000000d12157221 */ /* 0x000fe20000000100 */
[----:B------:R-:W-:Y:S01]  /*1080*/  FFMA R38, R38, UR24, -R18 ;  /* 0x0000001826267c23 */ /* 0x000fe20008000812 */
[----:B----4-:R-:W-:Y:S01]  /*1090*/  FADD R36, R23, R26 ;  /* 0x0000001a17247221 */ /* 0x010fe20000000000 */
[----:B------:R-:W-:Y:S01]  /*10a0*/  FFMA R39, R39, UR24, -R18 ;  /* 0x0000001827277c23 */ /* 0x000fe20008000812 */
[----:B------:R-:W0:Y:S01]  /*10b0*/  MUFU.EX2 R28, R28 ;  /* 0x0000001c001c7308 */ /* 0x000e220000000800 */
[----:B------:R-:W-:Y:S01]  /*10c0*/  FMUL R29, R34, 1.4426950216293334961 ;  /* 0x3fb8aa3b221d7820 */ /* 0x000fe20000400000 */
[----:B------:R-:W-:Y:S01]  /*10d0*/  F2FP.BF16.F32.PACK_AB R26, R23, R22 ;  /* 0x00000016171a723e */ /* 0x000fe200000010ff */
[----:B------:R-:W-:Y:S01]  /*10e0*/  FMUL R34, R35, 1.4426950216293334961 ;  /* 0x3fb8aa3b23227820 */ /* 0x000fe20000400000 */
[----:B------:R-:W-:Y:S01]  /*10f0*/  FMUL R21, R21, 1.4426950216293334961 ;  /* 0x3fb8aa3b15157820 */ /* 0x000fe20000400000 */
[----:B------:R-:W-:Y:S01]  /*1100*/  FMUL R38, R38, 1.4426950216293334961 ;  /* 0x3fb8aa3b26267820 */ /* 0x000fe20000400000 */
[----:B------:R-:W-:-:S02]  /*1110*/  FMUL R39, R39, 1.4426950216293334961 ;  /* 0x3fb8aa3b27277820 */ /* 0x000fc40000400000 */
[----:B------:R-:W1:Y:S08]  /*1120*/  MUFU.EX2 R27, R27 ;  /* 0x0000001b001b7308 */ /* 0x000e700000000800 */
[----:B------:R-:W3:Y:S01]  /*1130*/  MUFU.EX2 R30, R30 ;  /* 0x0000001e001e7308 */ /* 0x000ee20000000800 */
[----:B0-----:R-:W-:Y:S01]  /*1140*/  FADD R22, R25, R28 ;  /* 0x0000001c19167221 */ /* 0x001fe20000000000 */
[----:B------:R-:W-:-:S02]  /*1150*/  F2FP.BF16.F32.PACK_AB R25, R28, R25 ;  /* 0x000000191c19723e */ /* 0x000fc400000010ff */
[----:B------:R-:W-:-:S04]  /*1160*/  F2FP.BF16.F32.PACK_AB R28, R16, R19 ;  /* 0x00000013101c723e */ /* 0x000fc800000010ff */
[----:B------:R-:W0:Y:S01]  /*1170*/  MUFU.EX2 R32, R32 ;  /* 0x0000002000207308 */ /* 0x000e220000000800 */
[----:B-1----:R-:W-:-:S07]  /*1180*/  FADD R23, R27, R22 ;  /* 0x000000161b177221 */ /* 0x002fce0000000000 */
[----:B------:R-:W-:Y:S01]  /*1190*/  MUFU.EX2 R29, R29 ;  /* 0x0000001d001d7308 */ /* 0x000fe20000000800 */
[----:B---3--:R-:W-:-:S07]  /*11a0*/  F2FP.BF16.F32.PACK_AB R27, R30, R27 ;  /* 0x0000001b1e1b723e */ /* 0x008fce00000010ff */
[----:B------:R-:W-:Y:S01]  /*11b0*/  MUFU.EX2 R20, R20 ;  /* 0x0000001400147308 */ /* 0x000fe20000000800 */
[-C--:B0-----:R-:W-:Y:S01]  /*11c0*/  FMUL R40, R40, R32.reuse ;  /* 0x0000002028287220 */ /* 0x081fe20000400000 */
[-C--:B------:R-:W-:Y:S01]  /*11d0*/  FMUL R41, R41, R32.reuse ;  /* 0x0000002029297220 */ /* 0x080fe20000400000 */
[-C--:B------:R-:W-:Y:S01]  /*11e0*/  FMUL R44, R44, R32.reuse ;  /* 0x000000202c2c7220 */ /* 0x080fe20000400000 */
[----:B------:R-:W-:-:S04]  /*11f0*/  FMUL R45, R45, R32 ;  /* 0x000000202d2d7220 */ /* 0x000fc80000400000 */
[----:B------:R-:W-:Y:S01]  /*1200*/  MUFU.EX2 R17, R37 ;  /* 0x0000002500117308 */ /* 0x000fe20000000800 */
[----:B--2---:R0:W-:Y:S01]  /*1210*/  STS.U16 [R8+UR13+0x2000], R15 ;  /* 0x0020000f08007988 */ /* 0x0041e2000800040d */
[----:B------:R1:W-:Y:S06]  /*1220*/  MEMBAR.ALL.CTA ;  /* 0x0000000000007992 */ /* 0x0003ec0000008000 */
[----:B-1----:R-:W1:Y:S01]  /*1230*/  FENCE.VIEW.ASYNC.S ;  /* 0x00000000000073c6 */ /* 0x002e620000000000 */
[----:B------:R-:W-:Y:S08]  /*1240*/  MUFU.EX2 R34, R34 ;  /* 0x0000002200227308 */ /* 0x000ff00000000800 */
[----:B0-----:R0:W2:Y:S08]  /*1250*/  MUFU.EX2 R15, R21 ;  /* 0x00000015000f7308 */ /* 0x0010b00000000800 */
[----:B------:R3:W-:Y:S01]  /*1260*/  MUFU.EX2 R13, R38 ;  /* 0x00000026000d7308 */ /* 0x0007e20000000800 */
[----:B0-----:R-:W-:-:S04]  /*1270*/  FADD R21, R19, R36 ;  /* 0x0000002413157221 */ /* 0x001fc80000000000 */
[----:B------:R-:W-:-:S03]  /*1280*/  FADD R21, R16, R21 ;  /* 0x0000001510157221 */ /* 0x000fc60000000000 */
[----:B------:R-:W0:Y:S01]  /*1290*/  MUFU.EX2 R22, R39 ;  /* 0x0000002700167308 */ /* 0x000e220000000800 */
[----:B---3--:R-:W-:Y:S01]  /*12a0*/  FADD R38, R30, R23 ;  /* 0x000000171e267221 */ /* 0x008fe20000000000 */
[-C--:B--2---:R-:W-:Y:S01]  /*12b0*/  FMUL R42, R42, R15.reuse ;  /* 0x0000000f2a2a7220 */ /* 0x084fe20000400000 */
[-C--:B------:R-:W-:Y:S01]  /*12c0*/  FMUL R43, R43, R15.reuse ;  /* 0x0000000f2b2b7220 */ /* 0x080fe20000400000 */
[-C--:B------:R-:W-:Y:S01]  /*12d0*/  FMUL R46, R46, R15.reuse ;  /* 0x0000000f2e2e7220 */ /* 0x080fe20000400000 */
[----:B------:R-:W-:Y:S01]  /*12e0*/  FMUL R47, R47, R15 ;  /* 0x0000000f2f2f7220 */ /* 0x000fe20000400000 */
[----:B------:R-:W-:Y:S01]  /*12f0*/  FADD R19, R29, R38 ;  /* 0x000000261d137221 */ /* 0x000fe20000000000 */
[C---:B------:R-:W-:Y:S02]  /*1300*/  F2FP.BF16.F32.PACK_AB R29, R34.reuse, R29 ;  /* 0x0000001d221d723e */ /* 0x040fe400000010ff */
[----:B------:R-:W-:Y:S01]  /*1310*/  F2FP.BF16.F32.PACK_AB R30, R17, R20 ;  /* 0x00000014111e723e */ /* 0x000fe200000010ff */
[----:B------:R-:W-:Y:S01]  /*1320*/  FADD R34, R34, R19 ;  /* 0x0000001322227221 */ /* 0x000fe20000000000 */
[----:B------:R-:W-:-:S04]  /*1330*/  FADD R20, R20, R21 ;  /* 0x0000001514147221 */ /* 0x000fc80000000000 */
[----:B------:R-:W-:Y:S01]  /*1340*/  FADD R20, R17, R20 ;  /* 0x0000001411147221 */ /* 0x000fe20000000000 */
[----:B0-----:R-:W-:Y:S01]  /*1350*/  F2FP.BF16.F32.PACK_AB R31, R22, R13 ;  /* 0x0000000d161f723e */ /* 0x001fe200000010ff */
[----:B-1----:R-:W-:Y:S01]  /*1360*/  BAR.SYNC.DEFER_BLOCKING 0x0 ;  /* 0x0000000000007b1d */ /* 0x002fe20000010000 */
[----:B------:R-:W-:-:S04]  /*1370*/  FADD R13, R13, R34 ;  /* 0x000000220d0d7221 */ /* 0x000fc80000000000 */
[----:B------:R-:W-:Y:S01]  /*1380*/  FADD R13, R22, R13 ;  /* 0x0000000d160d7221 */ /* 0x000fe20000000000 */
[----:B------:R-:W0:Y:S04]  /*1390*/  SHFL.BFLY PT, R17, R20, 0x2, 0x1f ;  /* 0x0c401f0014117f89 */ /* 0x000e2800000e0000 */
[----:B------:R-:W1:Y:S01]  /*13a0*/  SHFL.BFLY PT, R16, R13, 0x2, 0x1f ;  /* 0x0c401f000d107f89 */ /* 0x000e6200000e0000 */
[----:B------:R-:W-:-:S06]  /*13b0*/  WARPGROUP.ARRIVE ;  /* 0x00000000000079c5 */ /* 0x000fcc0000000000 */
[----:B------:R-:W-:Y:S01]  /*13c0*/  HGMMA.64x16x16.F32.BF16 R40, R24, gdesc[UR16], R40 ;  /* 0x0020001018287df0 */ /* 0x000fe20008701828 */
[----:B0-----:R-:W-:Y:S01]  /*13d0*/  FADD R17, R20, R17 ;  /* 0x0000001114117221 */ /* 0x001fe20000000000 */
[----:B-1----:R-:W-:Y:S01]  /*13e0*/  FADD R21, R13, R16 ;  /* 0x000000100d157221 */ /* 0x002fe20000000000 */
[----:B------:R-:W-:-:S03]  /*13f0*/  MOV R13, R18 ;  /* 0x00000012000d7202 */ /* 0x000fc60000000f00 */
[----:B------:R-:W0:Y:S04]  /*1400*/  SHFL.BFLY PT, R16, R17, 0x1, 0x1f ;  /* 0x0c201f0011107f89 */ /* 0x000e2800000e0000 */
[----:B------:R-:W1:Y:S01]  /*1410*/  SHFL.BFLY PT, R22, R21, 0x1, 0x1f ;  /* 0x0c201f0015167f89 */ /* 0x000e6200000e0000 */
[----:B0-----:R-:W-:Y:S01]  /*1420*/  FADD R19, R17, R16 ;  /* 0x0000001011137221 */ /* 0x001fe20000000000 */
[----:B------:R-:W-:Y:S02]  /*1430*/  IMAD.MOV.U32 R17, RZ, RZ, R14 ;  /* 0x000000ffff117224 */ /* 0x000fe400078e000e */
[----:B-1----:R-:W-:Y:S01]  /*1440*/  FADD R22, R21, R22 ;  /* 0x0000001615167221 */ /* 0x002fe20000000000 */
[----:B------:R-:W-:-:S03]  /*1450*/  FFMA R11, R32, R11, R19 ;  /* 0x0000000b200b7223 */ /* 0x000fc60000000013 */
[----:B------:R-:W-:Y:S01]  /*1460*/  FFMA R12, R15, R12, R22 ;  /* 0x0000000c0f0c7223 */ /* 0x000fe20000000016 */
[----:B------:R-:W-:Y:S01]  /*1470*/  MOV R15, R18 ;  /* 0x00000012000f7202 */ /* 0x000fe20000000f00 */
[----:B------:R-:W-:Y:S03]  /*1480*/  HGMMA.64x16x16.F32.BF16 R40, R28, gdesc[UR12], R40, gsb0 ;  /* 0x0020000c1c287df0 */ /* 0x000fe60008001828 */
[----:B------:R-:W-:Y:S02]  /*1490*/  WARPGROUP.DEPBAR.LE gsb0, 0x0 ;  /* 0x00008000000079c5 */ /* 0x000fe40000010000 */
[----:B------:R-:W-:Y:S05]  /*14a0*/  @!P0 BRA `(.L_x_1) ;  /* 0xfffffff400348947 */ /* 0x000fea000383ffff */
.L_x_0:
[----:B------:R-:W-:Y:S02]  /*14b0*/  IMAD.MOV.U32 R23, RZ, RZ, R12 ;  /* 0x000000ffff177224 */ /* 0x000fe400078e000c */
[----:B-1----:R-:W-:Y:S01]  /*14c0*/  FMUL R8, R43, 0.25 ;  /* 0x3e8000002b087820 */ /* 0x002fe20000400000 */
[----:B------:R-:W-:Y:S01]  /*14d0*/  FMUL R5, R46, 0.25 ;  /* 0x3e8000002e057820 */ /* 0x000fe20000400000 */
[----:B------:R-:W-:Y:S01]  /*14e0*/  FMUL R7, R42, 0.25 ;  /* 0x3e8000002a077820 */ /* 0x000fe20000400000 */
[C---:B------:R-:W-:Y:S01]  /*14f0*/  FSETP.GT.AND P1, PT, |R11|.reuse, 8.50705917302346158658e+37, PT ;  /* 0x7e8000000b00780b */ /* 0x040fe20003f24200 */
[----:B------:R-:W-:Y:S01]  /*1500*/  FMUL R13, R11, 8388608 ;  /* 0x4b0000000b0d7820 */ /* 0x000fe20000400000 */
[----:B------:R-:W-:Y:S01]  /*1510*/  FSETP.GT.AND P0, PT, |R23|, 8.50705917302346158658e+37, PT ;  /* 0x7e8000001700780b */ /* 0x000fe20003f04200 */
[----:B------:R-:W-:Y:S01]  /*1520*/  FMUL R6, R47, 0.25 ;  /* 0x3e8000002f067820 */ /* 0x000fe20000400000 */
[----:B------:R-:W-:Y:S01]  /*1530*/  SHF.L.U32 R10, R3, 0x2, RZ ;  /* 0x00000002030a7819 */ /* 0x000fe200000006ff */
[----:B------:R-:W-:Y:S01]  /*1540*/  FMUL R16, R23, 8388608 ;  /* 0x4b00000017107820 */ /* 0x000fe20000400000 */
[----:B------:R-:W-:Y:S01]  /*1550*/  FSEL R43, R8, R43, P0 ;  /* 0x0000002b082b7208 */ /* 0x000fe20000000000 */
[----:B------:R-:W-:Y:S01]  /*1560*/  BAR.SYNC.DEFER_BLOCKING 0x0 ;  /* 0x0000000000007b1d */ /* 0x000fe20000010000 */
[----:B------:R-:W-:-:S02]  /*1570*/  LOP3.LUT R8, R3, 0x7, RZ, 0xc0, !PT ;  /* 0x0000000703087812 */ /* 0x000fc400078ec0ff */
[----:B------:R-:W-:Y:S01]  /*1580*/  FSEL R46, R5, R46, P0 ;  /* 0x0000002e052e7208 */ /* 0x000fe20000000000 */
[----:B------:R-:W-:Y:S01]  /*1590*/  FMUL R5, R44, 0.25 ;  /* 0x3e8000002c057820 */ /* 0x000fe20000400000 */
[----:B------:R-:W-:Y:S01]  /*15a0*/  LEA R9, R8, UR13, 0x4 ;  /* 0x0000000d08097c11 */ /* 0x000fe2000f8e20ff */
[----:B------:R-:W-:Y:S01]  /*15b0*/  ULDC.64 UR4, c[0x0][0x270] ;  /* 0x00009c0000047ab9 */ /* 0x000fe20000000a00 */
[----:B------:R-:W-:Y:S01]  /*15c0*/  FSEL R42, R7, R42, P0 ;  /* 0x0000002a072a7208 */ /* 0x000fe20000000000 */
[----:B------:R-:W-:Y:S01]  /*15d0*/  FMUL R7, R40, 0.25 ;  /* 0x3e80000028077820 */ /* 0x000fe20000400000 */
[----:B------:R-:W-:Y:S01]  /*15e0*/  FSETP.GEU.AND P2, PT, R11, 1.175494350822287508e-38, PT ;  /* 0x008000000b00780b */ /* 0x000fe20003f4e000 */
[----:B------:R-:W-:Y:S01]  /*15f0*/  UIMAD UR4, UR12, UR4, URZ ;  /* 0x000000040c0472a4 */ /* 0x000fe2000f8e023f */
[----:B------:R-:W-:Y:S01]  /*1600*/  FSEL R44, R5, R44, P1 ;  /* 0x0000002c052c7208 */ /* 0x000fe20000800000 */
[----:B------:R-:W-:Y:S01]  /*1610*/  IMAD R5, R8, -0x8, R9 ;  /* 0xfffffff808057824 */ /* 0x000fe200078e0209 */
[----:B------:R-:W-:Y:S01]  /*1620*/  LOP3.LUT R10, R10, 0x3c0, RZ, 0xc0, !PT ;  /* 0x000003c00a0a7812 */ /* 0x000fe200078ec0ff */
[----:B------:R-:W-:Y:S01]  /*1630*/  USHF.L.U32 UR6, UR4, 0x1, URZ ;  /* 0x0000000104067899 */ /* 0x000fe2000800063f */
[----:B------:R-:W-:-:S02]  /*1640*/  FSEL R13, R13, R11, !P2 ;  /* 0x0000000b0d0d7208 */ /* 0x000fc40005000000 */
[----:B------:R-:W-:Y:S01]  /*1650*/  FSEL R40, R7, R40, P1 ;  /* 0x0000002807287208 */ /* 0x000fe20000800000 */
[----:B------:R-:W-:Y:S01]  /*1660*/  IMAD.IADD R7, R10, 0x1, R5 ;  /* 0x000000010a077824 */ /* 0x000fe200078e0205 */
[----:B------:R-:W-:Y:S02]  /*1670*/  IADD3 R5, R13, -0x3f3504f3, RZ ;  /* 0xc0cafb0d0d057810 */ /* 0x000fe40007ffe0ff */
[----:B------:R-:W-:Y:S01]  /*1680*/  FSEL R47, R6, R47, P0 ;  /* 0x0000002f062f7208 */ /* 0x000fe20000000000 */
[----:B------:R-:W-:Y:S01]  /*1690*/  FMUL R6, R45, 0.25 ;  /* 0x3e8000002d067820 */ /* 0x000fe20000400000 */
[----:B------:R-:W-:Y:S02]  /*16a0*/  FSETP.GEU.AND P3, PT, R23, 1.175494350822287508e-38, PT ;  /* 0x008000001700780b */ /* 0x000fe40003f6e000 */
[----:B------:R-:W-:Y:S02]  /*16b0*/  LOP3.LUT R8, R5, 0xff800000, RZ, 0xc0, !PT ;  /* 0xff80000005087812 */ /* 0x000fe400078ec0ff */
[----:B------:R-:W-:-:S02]  /*16c0*/  LOP3.LUT R12, R3, 0x8, RZ, 0xc0, !PT ;  /* 0x00000008030c7812 */ /* 0x000fc400078ec0ff */
[----:B------:R-:W-:Y:S01]  /*16d0*/  FSEL R20, R6, R45, P1 ;  /* 0x0000002d06147208 */ /* 0x000fe20000800000 */
[----:B------:R-:W-:Y:S01]  /*16e0*/  FMUL R6, R41, 0.25 ;  /* 0x3e80000029067820 */ /* 0x000fe20000400000 */
[----:B------:R-:W-:Y:S01]  /*16f0*/  FSEL R16, R16, R23, !P3 ;  /* 0x0000001710107208 */ /* 0x000fe20005800000 */
[----:B------:R-:W-:Y:S01]  /*1700*/  IMAD R9, R12, 0x200, R9 ;  /* 0x000002000c097824 */ /* 0x000fe200078e0209 */
[----:B------:R-:W-:Y:S01]  /*1710*/  FSEL R5, RZ, -23, P2 ;  /* 0xc1b80000ff057808 */ /* 0x000fe20001000000 */
[----:B------:R-:W-:Y:S01]  /*1720*/  IMAD.IADD R18, R13, 0x1, -R8 ;  /* 0x000000010d127824 */ /* 0x000fe200078e0a08 */
[----:B------:R-:W-:Y:S02]  /*1730*/  I2FP.F32.S32 R10, R8 ;  /* 0x00000008000a7245 */ /* 0x000fe40000201400 */
[----:B------:R-:W-:Y:S01]  /*1740*/  FSETP.GEU.AND P5, PT, |R11|, 1.175494350822287508e-38, PT ;  /* 0x008000000b00780b */ /* 0x000fe20003fae200 */
[----:B------:R-:W-:Y:S01]  /*1750*/  FADD R18, R18, -1 ;  /* 0xbf80000012127421 */ /* 0x000fe20000000000 */
[----:B------:R-:W-:Y:S01]  /*1760*/  FSETP.GEU.AND P4, PT, |R23|, 1.175494350822287508e-38, PT ;  /* 0x008000001700780b */ /* 0x000fe20003f8e200 */
[----:B------:R-:W-:Y:S01]  /*1770*/  FFMA.FTZ R5, R10, 1.1920928955078125e-07, R5 ;  /* 0x340000000a057823 */ /* 0x000fe20000010005 */
[----:B------:R-:W-:Y:S01]  /*1780*/  LEA.HI R12, R12, R7, RZ, 0x1f ;  /* 0x000000070c0c7211 */ /* 0x000fe200078ff8ff */
[----:B------:R-:W-:Y:S01]  /*1790*/  VIADD R7, R16, 0xc0cafb0d ;  /* 0xc0cafb0d10077836 */ /* 0x000fe20000000000 */
[----:B------:R-:W-:Y:S01]  /*17a0*/  FSEL R22, R6, R41, P1 ;  /* 0x0000002906167208 */ /* 0x000fe20000800000 */
[----:B------:R-:W-:Y:S01]  /*17b0*/  @P1 FMUL R11, R11, 0.25 ;  /* 0x3e8000000b0b1820 */ /* 0x000fe20000400000 */
[----:B------:R-:W-:Y:S01]  /*17c0*/  LOP3.LUT R6, R3, 0x1f0, RZ, 0xc0, !PT ;  /* 0x000001f003067812 */ /* 0x000fe200078ec0ff */
[----:B------:R-:W-:Y:S01]  /*17d0*/  @P0 FMUL R23, R23, 0.25 ;  /* 0x3e80000017170820 */ /* 0x000fe20000400000 */
[----:B------:R-:W-:-:S02]  /*17e0*/  MOV R10, 0x3dc6b27f ;  /* 0x3dc6b27f000a7802 */ /* 0x000fc40000000f00 */
[----:B------:R-:W-:Y:S01]  /*17f0*/  LEA R6, R6, R9, 0x3 ;  /* 0x0000000906067211 */ /* 0x000fe200078e18ff */
[----:B------:R-:W-:Y:S01]  /*1800*/  @!P5 FMUL R11, R11, 16777216 ;  /* 0x4b8000000b0bd820 */ /* 0x000fe20000400000 */
[----:B------:R-:W-:Y:S01]  /*1810*/  LOP3.LUT R19, R7, 0xff800000, RZ, 0xc0, !PT ;  /* 0xff80000007137812 */ /* 0x000fe200078ec0ff */
[-C--:B------:R-:W-:Y:S01]  /*1820*/  FFMA.FTZ R9, R18, R10.reuse, -0.16845393180847167969 ;  /* 0xbe2c7f3012097423 */ /* 0x080fe2000001000a */
[----:B------:R-:W-:Y:S01]  /*1830*/  @!P4 FMUL R23, R23, 16777216 ;  /* 0x4b8000001717c820 */ /* 0x000fe20000400000 */
[----:B------:R-:W0:Y:S01]  /*1840*/  MUFU.RCP R17, R11 ;  /* 0x0000000b00117308 */ /* 0x000e220000001000 */
[----:B------:R-:W-:Y:S01]  /*1850*/  IADD3 R7, R16, -R19, RZ ;  /* 0x8000001310077210 */ /* 0x000fe20007ffe0ff */
[----:B------:R-:W-:Y:S01]  /*1860*/  FFMA.FTZ R9, R18, R9, 0.1716887056827545166 ;  /* 0x3e2fcf2a12097423 */ /* 0x000fe20000010009 */
[----:B------:R-:W-:Y:S01]  /*1870*/  @!P4 FMUL R47, R47, 16777216 ;  /* 0x4b8000002f2fc820 */ /* 0x000fe20000400000 */
[----:B------:R-:W-:Y:S01]  /*1880*/  @!P4 FMUL R46, R46, 16777216 ;  /* 0x4b8000002e2ec820 */ /* 0x000fe20000400000 */
[----:B------:R-:W-:Y:S01]  /*1890*/  @!P4 FMUL R43, R43, 16777216 ;  /* 0x4b8000002b2bc820 */ /* 0x000fe20000400000 */
[----:B------:R-:W-:Y:S01]  /*18a0*/  FADD R7, R7, -1 ;  /* 0xbf80000007077421 */ /* 0x000fe20000000000 */
[----:B------:R-:W-:Y:S01]  /*18b0*/  FFMA.FTZ R9, R18, R9, -0.17900948226451873779 ;  /* 0xbe374e4312097423 */ /* 0x000fe20000010009 */
[----:B------:R-:W1:Y:S01]  /*18c0*/  MUFU.RCP R11, R23 ;  /* 0x00000017000b7308 */ /* 0x000e620000001000 */
[----:B------:R-:W-:Y:S01]  /*18d0*/  @!P4 FMUL R42, R42, 16777216 ;  /* 0x4b8000002a2ac820 */ /* 0x000fe20000400000 */
[C---:B------:R-:W-:Y:S01]  /*18e0*/  FFMA.FTZ R8, R7.reuse, R10, -0.16845393180847167969 ;  /* 0xbe2c7f3007087423 */ /* 0x040fe2000001000a */
[----:B------:R-:W-:Y:S01]  /*18f0*/  FFMA.FTZ R9, R18, R9, 0.20512372255325317383 ;  /* 0x3e520bf412097423 */ /* 0x000fe20000010009 */
[----:B------:R-:W-:Y:S01]  /*1900*/  @!P5 FMUL R20, R20, 16777216 ;  /* 0x4b8000001414d820 */ /* 0x000fe20000400000 */
[----:B------:R-:W-:Y:S01]  /*1910*/  @!P5 FMUL R22, R22, 16777216 ;  /* 0x4b8000001616d820 */ /* 0x000fe20000400000 */
[C---:B------:R-:W-:Y:S01]  /*1920*/  FFMA.FTZ R8, R7.reuse, R8, 0.1716887056827545166 ;  /* 0x3e2fcf2a07087423 */ /* 0x040fe20000010008 */
[----:B------:R-:W-:Y:S01]  /*1930*/  FFMA.FTZ R9, R18, R9, -0.24046532809734344482 ;  /* 0xbe763c8b12097423 */ /* 0x000fe20000010009 */
[----:B------:R-:W-:Y:S01]  /*1940*/  @!P5 FMUL R44, R44, 16777216 ;  /* 0x4b8000002c2cd820 */ /* 0x000fe20000400000 */
[----:B------:R-:W-:Y:S01]  /*1950*/  @!P5 FMUL R40, R40, 16777216 ;  /* 0x4b8000002828d820 */ /* 0x000fe20000400000 */
[----:B------:R-:W-:Y:S01]  /*1960*/  FFMA.FTZ R8, R7, R8, -0.17900948226451873779 ;  /* 0xbe374e4307087423 */ /* 0x000fe20000010008 */
[C---:B------:R-:W-:Y:S01]  /*1970*/  FFMA.FTZ R9, R18.reuse, R9, 0.28857114911079406738 ;  /* 0x3e93bf9912097423 */ /* 0x040fe20000010009 */
[C---:B0-----:R-:W-:Y:S01]  /*1980*/  FMUL R20, R17.reuse, R20 ;  /* 0x0000001411147220 */ /* 0x041fe20000400000 */
[----:B------:R-:W-:Y:S01]  /*1990*/  FMUL R21, R17, R22 ;  /* 0x0000001611157220 */ /* 0x000fe20000400000 */
[----:B------:R-:W-:Y:S01]  /*19a0*/  FFMA.FTZ R8, R7, R8, 0.20512372255325317383 ;  /* 0x3e520bf407087423 */ /* 0x000fe20000010008 */
[C---:B------:R-:W-:Y:S01]  /*19b0*/  FFMA.FTZ R9, R18.reuse, R9, -0.36067417263984680176 ;  /* 0xbeb8aa4912097423 */ /* 0x040fe20000010009 */
[----:B------:R-:W-:Y:S01]  /*19c0*/  FMUL R44, R17, R44 ;  /* 0x0000002c112c7220 */ /* 0x000fe20000400000 */
[C---:B-1----:R-:W-:Y:S01]  /*19d0*/  FMUL R47, R11.reuse, R47 ;  /* 0x0000002f0b2f7220 */ /* 0x042fe20000400000 */
[C---:B------:R-:W-:Y:S01]  /*19e0*/  FMUL R46, R11.reuse, R46 ;  /* 0x0000002e0b2e7220 */ /* 0x040fe20000400000 */
[C---:B------:R-:W-:Y:S01]  /*19f0*/  FMUL R24, R11.reuse, R43 ;  /* 0x0000002b0b187220 */ /* 0x040fe20000400000 */
[----:B------:R-:W-:Y:S01]  /*1a00*/  FMUL R23, R11, R42 ;  /* 0x0000002a0b177220 */ /* 0x000fe20000400000 */
[----:B------:R-:W-:Y:S01]  /*1a10*/  FFMA.FTZ R10, R7, R8, -0.24046532809734344482 ;  /* 0xbe763c8b070a7423 */ /* 0x000fe20000010008 */
[----:B------:R-:W-:Y:S01]  /*1a20*/  FFMA.FTZ R11, R18, R9, 0.48089820146560668945 ;  /* 0x3ef6384a120b7423 */ /* 0x000fe20000010009 */
[----:B------:R-:W-:Y:S01]  /*1a30*/  FMUL R25, R17, R40 ;  /* 0x0000002811197220 */ /* 0x000fe20000400000 */
[----:B------:R-:W-:Y:S01]  /*1a40*/  F2FP.BF16.F32.PACK_AB R9, R20, R21 ;  /* 0x000000151409723e */ /* 0x000fe200000010ff */
[----:B------:R-:W0:Y:S01]  /*1a50*/  LDC R17, c[0x0][0x278] ;  /* 0x00009e00ff117b82 */ /* 0x000e220000000800 */
[----:B------:R-:W-:Y:S01]  /*1a60*/  FFMA.FTZ R10, R7, R10, 0.28857114911079406738 ;  /* 0x3e93bf99070a7423 */ /* 0x000fe2000001000a */
[----:B------:R-:W-:Y:S01]  /*1a70*/  FFMA.FTZ R11, R18, R11, -0.72134751081466674805 ;  /* 0xbf38aa3b120b7423 */ /* 0x000fe2000001000b */
[----:B------:R-:W-:-:S02]  /*1a80*/  I2FP.F32.S32 R21, R19 ;  /* 0x0000001300157245 */ /* 0x000fc40000201400 */
[C---:B------:R-:W-:Y:S01]  /*1a90*/  FFMA.FTZ R22, R7.reuse, R10, -0.36067417263984680176 ;  /* 0xbeb8aa4907167423 */ /* 0x040fe2000001000a */
[----:B------:R-:W-:Y:S01]  /*1aa0*/  FMUL R19, R18, R11 ;  /* 0x0000000b12137220 */ /* 0x000fe20000400000 */
[----:B------:R-:W-:Y:S02]  /*1ab0*/  F2FP.BF16.F32.PACK_AB R8, R44, R25 ;  /* 0x000000192c08723e */ /* 0x000fe400000010ff */
[----:B------:R-:W-:Y:S01]  /*1ac0*/  F2FP.BF16.F32.PACK_AB R10, R46, R23 ;  /* 0x000000172e0a723e */ /* 0x000fe200000010ff */
[----:B------:R-:W-:Y:S01]  /*1ad0*/  FFMA.FTZ R22, R7, R22, 0.48089820146560668945 ;  /* 0x3ef6384a07167423 */ /* 0x000fe20000010016 */
[----:B------:R-:W-:Y:S01]  /*1ae0*/  F2FP.BF16.F32.PACK_AB R11, R47, R24 ;  /* 0x000000182f0b723e */ /* 0x000fe200000010ff */
[C---:B------:R-:W-:Y:S01]  /*1af0*/  FMUL R19, R18.reuse, R19 ;  /* 0x0000001312137220 */ /* 0x040fe20000400000 */
[----:B------:R-:W-:Y:S01]  /*1b00*/  FSEL R20, RZ, -23, P3 ;  /* 0xc1b80000ff147808 */ /* 0x000fe20001800000 */
[----:B------:R-:W-:Y:S01]  /*1b10*/  FFMA.FTZ R22, R7, R22, -0.72134751081466674805 ;  /* 0xbf38aa3b07167423 */ /* 0x000fe20000010016 */
[----:B------:R-:W-:Y:S01]  /*1b20*/  LOP3.LUT P0, RZ, R3, 0x100, RZ, 0xc0, !PT ;  /* 0x0000010003ff7812 */ /* 0x000fe2000780c0ff */
[----:B------:R1:W-:Y:S01]  /*1b30*/  STSM.16.M88.4 [R6], R8 ;  /* 0x0000000806007844 */ /* 0x0003e20000000200 */
[----:B------:R-:W-:Y:S01]  /*1b40*/  BAR.SYNC.DEFER_BLOCKING 0x0 ;  /* 0x0000000000007b1d */ /* 0x000fe20000010000 */
[----:B------:R-:W-:Y:S01]  /*1b50*/  FMUL R22, R7, R22 ;  /* 0x0000001607167220 */ /* 0x000fe20000400000 */
[----:B------:R-:W-:Y:S01]  /*1b60*/  FFMA.FTZ R21, R21, 1.1920928955078125e-07, R20 ;  /* 0x3400000015157823 */ /* 0x000fe20000010014 */
[----:B------:R-:W-:Y:S01]  /*1b70*/  FFMA.FTZ R20, R18, 1.4426950216293334961, R19 ;  /* 0x3fb8aa3b12147823 */ /* 0x000fe20000010013 */
[----:B0-----:R-:W-:Y:S01]  /*1b80*/  IMAD R26, R4, R17, RZ ;  /* 0x00000011041a7224 */ /* 0x001fe200078e02ff */
[----:B------:R-:W-:Y:S01]  /*1b90*/  LOP3.LUT R4, R3, 0x1ff, RZ, 0xc0, !PT ;  /* 0x000001ff03047812 */ /* 0x000fe200078ec0ff */
[----:B------:R-:W-:Y:S01]  /*1ba0*/  FMUL R22, R7, R22 ;  /* 0x0000001607167220 */ /* 0x000fe20000400000 */
[----:B------:R-:W-:Y:S01]  /*1bb0*/  FADD R3, R5, R20 ;  /* 0x0000001405037221 */ /* 0x000fe20000000000 */
[----:B------:R-:W0:Y:S01]  /*1bc0*/  LDC.64 R18, c[0x0][0x228] ;  /* 0x00008a00ff127b82 */ /* 0x000e220000000a00 */
[----:B------:R-:W-:Y:S01]  /*1bd0*/  LEA R4, R4, UR13, 0x4 ;  /* 0x0000000d04047c11 */ /* 0x000fe2000f8e20ff */
[----:B------:R-:W-:Y:S01]  /*1be0*/  FFMA.FTZ R22, R7, 1.4426950216293334961, R22 ;  /* 0x3fb8aa3b07167823 */ /* 0x000fe20000010016 */
[----:B------:R-:W-:Y:S01]  /*1bf0*/  ISETP.GE.U32.AND P1, PT, R13, 0x7f800000, PT ;  /* 0x7f8000000d00780c */ /* 0x000fe20003f26070 */
[----:B------:R-:W-:Y:S01]  /*1c00*/  IMAD R30, R17, 0x2, R26 ;  /* 0x00000002111e7824 */ /* 0x000fe200078e021a */
[----:B------:R-:W-:Y:S01]  /*1c10*/  ISETP.GE.U32.AND P3, PT, R16, 0x7f800000, PT ;  /* 0x7f8000001000780c */ /* 0x000fe20003f66070 */
[----:B-1----:R-:W-:Y:S01]  /*1c20*/  IMAD R8, R0, UR5, RZ ;  /* 0x0000000500087c24 */ /* 0x002fe2000f8e02ff */
[----:B------:R-:W-:Y:S01]  /*1c30*/  UIMAD.WIDE UR4, UR4, 0x2, URZ ;  /* 0x00000002040478a5 */ /* 0x000fe2000f8e023f */
[----:B------:R-:W-:Y:S01]  /*1c40*/  FSETP.NEU.AND P2, PT, R13, RZ, PT ;  /* 0x000000ff0d00720b */ /* 0x000fe20003f4d000 */
[----:B------:R-:W-:Y:S01]  /*1c50*/  FADD R28, R21, R22 ;  /* 0x00000016151c7221 */ /* 0x000fe20000000000 */
[----:B------:R-:W-:-:S02]  /*1c60*/  LEA R10, R17, R30, 0x1 ;  /* 0x0000001e110a7211 */ /* 0x000fc400078e08ff */
[C---:B------:R-:W-:Y:S01]  /*1c70*/  SHF.L.U32 R9, R8.reuse, 0x1, RZ ;  /* 0x0000000108097819 */ /* 0x040fe200000006ff */
[----:B------:R-:W-:Y:S01]  /*1c80*/  IMAD.HI R8, R8, 0x2, RZ ;  /* 0x0000000208087827 */ /* 0x000fe200078e02ff */
[----:B------:R-:W-:Y:S01]  /*1c90*/  ULDC UR4, c[0x0][0x27c] ;  /* 0x00009f0000047ab9 */ /* 0x000fe20000000800 */
[----:B------:R-:W1:Y:S02]  /*1ca0*/  LDS.128 R4, [R4] ;  /* 0x0000000004047984 */ /* 0x000e640000000c00 */
[C---:B------:R-:W-:Y:S01]  /*1cb0*/  IMAD R32, R17.reuse, 0x2, R10 ;  /* 0x0000000211207824 */ /* 0x040fe200078e020a */
[----:B------:R-:W-:Y:S01]  /*1cc0*/  @P1 MOV R20, 0x7f800000 ;  /* 0x7f80000000141802 */ /* 0x000fe20000000f00 */
[----:B------:R-:W-:Y:S01]  /*1cd0*/  UIMAD UR4, UR12, UR4, URZ ;  /* 0x000000040c0472a4 */ /* 0x000fe2000f8e023f */
[----:B------:R-:W-:Y:S01]  /*1ce0*/  @P3 MOV R11, 0x7f800000 ;  /* 0x7f800000000b3802 */ /* 0x000fe20000000f00 */
[----:B------:R-:W-:Y:S02]  /*1cf0*/  IMAD R34, R17, 0x2, R32 ;  /* 0x0000000211227824 */ /* 0x000fe400078e0220 */
[----:B------:R-:W-:Y:S01]  /*1d00*/  @P1 FFMA.FTZ R3, R13, R20, +INF ;  /* 0x7f8000000d031423 */ /* 0x000fe20000010014 */
[----:B0-----:R-:W-:Y:S01]  /*1d10*/  IADD3 R13, P4, P5, R9, UR6, R18 ;  /* 0x00000006090d7c10 */ /* 0x001fe2000fd9e012 */
[----:B------:R-:W-:-:S02]  /*1d20*/  IMAD R36, R17, 0x2, R34 ;  /* 0x0000000211247824 */ /* 0x000fc400078e0222 */
[C---:B------:R-:W-:Y:S01]  /*1d30*/  @P3 FFMA.FTZ R28, R16.reuse, R11, +INF ;  /* 0x7f800000101c3423 */ /* 0x040fe2000001000b */
[----:B------:R-:W-:Y:S01]  /*1d40*/  FSETP.NEU.AND P1, PT, R16, RZ, PT ;  /* 0x000000ff1000720b */ /* 0x000fe20003f2d000 */
[----:B------:R-:W-:Y:S01]  /*1d50*/  USHF.L.U32 UR6, UR4, 0x2, URZ ;  /* 0x0000000204067899 */ /* 0x000fe2000800063f */
[----:B------:R-:W-:Y:S01]  /*1d60*/  IMAD R38, R17, 0x2, R36 ;  /* 0x0000000211267824 */ /* 0x000fe200078e0224 */
[----:B------:R-:W-:Y:S01]  /*1d70*/  IADD3.X R29, R8, UR5, R19, P4, P5 ;  /* 0x00000005081d7c10 */ /* 0x000fe2000a7ea413 */
[----:B------:R-:W-:Y:S01]  /*1d80*/  UIMAD.WIDE UR4, UR4, 0x4, URZ ;  /* 0x00000004040478a5 */ /* 0x000fe2000f8e023f */
[-C--:B------:R-:W-:Y:S02]  /*1d90*/  LEA R20, P5, R26, R13.reuse, 0x1 ;  /* 0x0000000d1a147211 */ /* 0x080fe400078a08ff */
[-C--:B------:R-:W-:Y:S02]  /*1da0*/  LEA R22, P6, R30, R13.reuse, 0x1 ;  /* 0x0000000d1e167211 */ /* 0x080fe400078c08ff */
[----:B------:R-:W-:-:S02]  /*1db0*/  LEA R24, P3, R10, R13, 0x1 ;  /* 0x0000000d0a187211 */ /* 0x000fc400078608ff */
[----:B------:R-:W-:Y:S02]  /*1dc0*/  LEA R8, P4, R32, R13, 0x1 ;  /* 0x0000000d20087211 */ /* 0x000fe400078808ff */
[----:B------:R-:W-:Y:S02]  /*1dd0*/  LEA R11, R17, R38, 0x1 ;  /* 0x00000026110b7211 */ /* 0x000fe400078e08ff */
[----:B------:R-:W-:Y:S02]  /*1de0*/  LEA.HI.X.SX32 R21, R26, R29, 0x1, P5 ;  /* 0x0000001d1a157211 */ /* 0x000fe400028f0eff */
[----:B------:R-:W-:Y:S02]  /*1df0*/  LEA R18, P5, R34, R13, 0x1 ;  /* 0x0000000d22127211 */ /* 0x000fe400078a08ff */
[----:B------:R-:W-:Y:S02]  /*1e00*/  LEA.HI.X.SX32 R23, R30, R29, 0x1, P6 ;  /* 0x0000001d1e177211 */ /* 0x000fe400030f0eff */
[----:B------:R-:W-:Y:S01]  /*1e10*/  LEA R26, P6, R36, R13, 0x1 ;  /* 0x0000000d241a7211 */ /* 0x000fe200078c08ff */
[----:B------:R-:W0:Y:S01]  /*1e20*/  LDC.64 R30, c[0x0][0x230] ;  /* 0x00008c00ff1e7b82 */ /* 0x000e220000000a00 */
[----:B------:R-:W-:-:S02]  /*1e30*/  LEA.HI.X.SX32 R25, R10, R29, 0x1, P3 ;  /* 0x0000001d0a197211 */ /* 0x000fc400018f0eff */
[----:B------:R-:W-:Y:S02]  /*1e40*/  LEA R16, P3, R38, R13, 0x1 ;  /* 0x0000000d26107211 */ /* 0x000fe400078608ff */
[----:B------:R-:W-:Y:S02]  /*1e50*/  LEA.HI.X.SX32 R9, R32, R29, 0x1, P4 ;  /* 0x0000001d20097211 */ /* 0x000fe400020f0eff */
[----:B------:R-:W-:Y:S01]  /*1e60*/  LEA R10, P4, R11, R13, 0x1 ;  /* 0x0000000d0b0a7211 */ /* 0x000fe200078808ff */
[----:B-1----:R1:W-:Y:S01]  /*1e70*/  STG.E.U16 desc[UR20][R20.64], R4 ;  /* 0x0000000414007986 */ /* 0x0023e2000c101514 */
[-C--:B------:R-:W-:Y:S02]  /*1e80*/  LEA.HI.X.SX32 R19, R34, R29.reuse, 0x1, P5 ;  /* 0x0000001d22137211 */ /* 0x080fe400028f0eff */
[----:B------:R-:W-:Y:S01]  /*1e90*/  PRMT R13, R4, 0x7632, R13 ;  /* 0x00007632040d7816 */ /* 0x000fe2000000000d */
[----:B------:R2:W-:Y:S01]  /*1ea0*/  STG.E.U16 desc[UR20][R22.64], R5 ;  /* 0x0000000516007986 */ /* 0x0005e2000c101514 */
[----:B------:R-:W-:-:S02]  /*1eb0*/  LEA.HI.X.SX32 R27, R36, R29, 0x1, P6 ;  /* 0x0000001d241b7211 */ /* 0x000fc400030f0eff */
[-C--:B------:R-:W-:Y:S01]  /*1ec0*/  LEA.HI.X.SX32 R17, R38, R29.reuse, 0x1, P3 ;  /* 0x0000001d26117211 */ /* 0x080fe200018f0eff */
[----:B------:R3:W-:Y:S01]  /*1ed0*/  STG.E.U16 desc[UR20][R24.64], R6 ;  /* 0x0000000618007986 */ /* 0x0007e2000c101514 */
[----:B------:R-:W-:Y:S02]  /*1ee0*/  LEA.HI.X.SX32 R11, R11, R29, 0x1, P4 ;  /* 0x0000001d0b0b7211 */ /* 0x000fe400020f0eff */
[----:B------:R-:W-:Y:S01]  /*1ef0*/  FSEL R3, R3, -INF , P2 ;  /* 0xff80000003037808 */ /* 0x000fe20001000000 */
[----:B------:R4:W-:Y:S01]  /*1f00*/  STG.E.U16 desc[UR20][R8.64], R7 ;  /* 0x0000000708007986 */ /* 0x0009e2000c101514 */
[----:B-1----:R-:W-:Y:S02]  /*1f10*/  PRMT R21, R5, 0x7632, R21 ;  /* 0x0000763205157816 */ /* 0x002fe40000000015 */
[----:B------:R-:W-:Y:S01]  /*1f20*/  FSEL R28, R28, -INF , P1 ;  /* 0xff8000001c1c7808 */ /* 0x000fe20000800000 */
[----:B------:R4:W-:Y:S01]  /*1f30*/  STG.E.U16 desc[UR20][R18.64], R13 ;  /* 0x0000000d12007986 */ /* 0x0009e2000c101514 */
[----:B--2---:R-:W-:Y:S01]  /*1f40*/  PRMT R23, R6, 0x7632, R23 ;  /* 0x0000763206177816 */ /* 0x004fe20000000017 */
[----:B------:R-:W-:Y:S01]  /*1f50*/  FFMA R14, R3, 0.69314718246459960938, R14 ;  /* 0x3f317218030e7823 */ /* 0x000fe2000000000e */
[----:B------:R-:W-:Y:S01]  /*1f60*/  LOP3.LUT R4, R2, 0x3f8, RZ, 0xc0, !PT ;  /* 0x000003f802047812 */ /* 0x000fe200078ec0ff */
[----:B------:R4:W-:Y:S01]  /*1f70*/  STG.E.U16 desc[UR20][R26.64], R21 ;  /* 0x000000151a007986 */ /* 0x0009e2000c101514 */
[----:B---3--:R-:W-:Y:S01]  /*1f80*/  PRMT R25, R7, 0x7632, R25 ;  /* 0x0000763207197816 */ /* 0x008fe20000000019 */
[----:B------:R-:W-:Y:S01]  /*1f90*/  FFMA R15, R28, 0.69314718246459960938, R15 ;  /* 0x3f3172181c0f7823 */ /* 0x000fe2000000000f */
[C---:B------:R-:W-:Y:S01]  /*1fa0*/  IMAD.SHL.U32 R3, R0.reuse, 0x4, RZ ;  /* 0x0000000400037824 */ /* 0x040fe200078e00ff */
[----:B------:R4:W-:Y:S01]  /*1fb0*/  STG.E.U16 desc[UR20][R16.64], R23 ;  /* 0x0000001710007986 */ /* 0x0009e2000c101514 */
[----:B------:R-:W-:-:S03]  /*1fc0*/  IMAD.HI R0, R0, 0x4, RZ ;  /* 0x0000000400007827 */ /* 0x000fc600078e02ff */
[----:B------:R4:W-:Y:S01]  /*1fd0*/  STG.E.U16 desc[UR20][R10.64], R25 ;  /* 0x000000190a007986 */ /* 0x0009e2000c101514 */
[----:B------:R-:W-:Y:S01]  /*1fe0*/  BAR.SYNC.DEFER_BLOCKING 0x0 ;  /* 0x0000000000007b1d */ /* 0x000fe20000010000 */
[----:B0-----:R-:W-:-:S04]  /*1ff0*/  IADD3 R2, P1, P2, R3, UR6, R30 ;  /* 0x0000000603027c10 */ /* 0x001fc8000fa3e01e */
[----:B------:R-:W-:Y:S01]  /*2000*/  IADD3.X R3, R0, UR5, R31, P1, P2 ;  /* 0x0000000500037c10 */ /* 0x000fe20008fe441f */
[----:B------:R4:W-:Y:S02]  /*2010*/  STS.64 [R4+UR13], R14 ;  /* 0x0000000e04007988 */ /* 0x0009e40008000a0d */
[----:B------:R-:W-:Y:S06]  /*2020*/  BAR.SYNC.DEFER_BLOCKING 0x0 ;  /* 0x0000000000007b1d */ /* 0x000fec0000010000 */
[----:B------:R-:W-:Y:S05]  /*2030*/  @P0 EXIT ;  /* 0x000000000000094d */ /* 0x000fea0003800000 */
[----:B------:R-:W0:Y:S04]  /*2040*/  LDS R5, [R12] ;  /* 0x000000000c057984 */ /* 0x000e280000000800 */
[----:B0-----:R-:W-:Y:S01]  /*2050*/  STG.E desc[UR20][R2.64], R5 ;  /* 0x0000000502007986 */ /* 0x001fe2000c101914 */
[----:B------:R-:W-:Y:S05]  /*2060*/  EXIT ;  /* 0x000000000000794d */ /* 0x000fea0003800000 */
.L_x_2:
[----:B------:R-:W-:-:S00]  /*2070*/  BRA `(.L_x_2) ;  /* 0xfffffffc00fc7947 */ /* 0x000fc0000383ffff */
[----:B------:R-:W-:-:S00]  /*2080*/  NOP ;  /* 0x0000000000007918 */ /* 0x000fc00000000000 */
[----:B------:R-:W-:-:S00]  /*2090*/  NOP ;  /* 0x0000000000007918 */ /* 0x000fc00000000000 */
[----:B------:R-:W-:-:S00]  /*20a0*/  NOP ;  /* 0x0000000000007918 */ /* 0x000fc00000000000 */
[----:B------:R-:W-:-:S00]  /*20b0*/  NOP ;  /* 0x0000000000007918 */ /* 0x000fc00000000000 */
[----:B------:R-:W-:-:S00]  /*20c0*/  NOP ;  /* 0x0000000000007918 */ /* 0x000fc00000000000 */
[----:B------:R-:W-:-:S00]  /*20d0*/  NOP ;  /* 0x0000000000007918 */ /* 0x000fc00000000000 */
[----:B------:R-:W-:-:S00]  /*20e0*/  NOP ;  /* 0x0000000000007918 */ /* 0x000fc00000000000 */
[----:B------:R-:W-:-:S00]  /*20f0*/  NOP ;  /* 0x0000000000007918 */ /* 0x000fc00000000000 */
.L_x_3:


//--------------------- .nv.global.init           --------------------------
	.section	.nv.global.init,"aw",@progbits
.nv.global.init:
	.type		_$_str,@object
	.size		_$_str,(.L_0 - _$_str)
_$_str:
        /*0000*/ 	.byte	0x5f, 0x5f, 0x43, 0x55, 0x44, 0x41, 0x5f, 0x46, 0x54, 0x5a, 0x00
.L_0:


//--------------------- .nv.shared.attn_fwd       --------------------------
	.section	.nv.shared.attn_fwd,"aw",@nobits
	.sectionflags	@""
	.align	16
	.zero		1024


//--------------------- .nv.shared.reserved.0     --------------------------
	.section	.nv.shared.reserved.0,"aw",@nobits
	.weak		__nv_reservedSMEM_offset_0_alias
	.size		__nv_reservedSMEM_offset_0_alias, 0, 0
	.other		__nv_reservedSMEM_offset_0_alias,@"STO_CUDA_RESERVED_SHARED STV_DEFAULT"
__nv_reservedSMEM_offset_0_alias:
	.zero		0


//--------------------- .nv.constant0.attn_fwd    --------------------------
	.section	.nv.constant0.attn_fwd,"a",@progbits
	.sectionflags	@""
	.align	4
.nv.constant0.attn_fwd:
	.zero		664


//--------------------- SYMBOLS --------------------------

	.type		.nv.reservedSmem.offset0,@object
	.size		.nv.reservedSmem.offset0,0x4
